







.version 5.0
.target sm_61
.address_size 64


.global .align 8 .b8 _ZTVSt9basic_iosIcSt11char_traitsIcEE[32];
.global .align 8 .b8 _ZTTSo[8];
.global .align 8 .b8 _ZTVSt15basic_streambufIcSt11char_traitsIcEE[128];
.global .align 8 .b8 _ZTVNSt7__cxx1115basic_stringbufIcSt11char_traitsIcESaIcEEE[128];
.global .align 8 .b8 _ZTTNSt7__cxx1119basic_ostringstreamIcSt11char_traitsIcESaIcEEE[8];
.global .align 8 .b8 _ZTVN10__cxxabiv117__class_type_infoE[8];
.global .align 8 .b8 _ZTVN10__cxxabiv120__si_class_type_infoE[8];
.global .align 1 .b8 _ZN70_INTERNAL_48_tmpxft_000037e2_00000000_7_THCTensorSort_cpp1_ii_0359ccbf6thrust6system6detail10sequential3seqE[1];
.shared .align 8 .b8 _ZN6thrust6system4cuda6detail5bulk_6detail72_GLOBAL__N__48_tmpxft_000037e2_00000000_7_THCTensorSort_cpp1_ii_0359ccbf19s_on_chip_allocatorE[24];
.global .align 1 .b8 _ZN70_INTERNAL_48_tmpxft_000037e2_00000000_7_THCTensorSort_cpp1_ii_0359ccbf6thrust6system4cuda6detail5bulk_4rootE[1];
.global .align 1 .b8 _ZN70_INTERNAL_48_tmpxft_000037e2_00000000_7_THCTensorSort_cpp1_ii_0359ccbf6thrust6system4cuda3parE[1];
.global .align 1 .b8 _ZN70_INTERNAL_48_tmpxft_000037e2_00000000_7_THCTensorSort_cpp1_ii_0359ccbf6thrust12placeholders2_1E[1];
.global .align 1 .b8 _ZN70_INTERNAL_48_tmpxft_000037e2_00000000_7_THCTensorSort_cpp1_ii_0359ccbf6thrust12placeholders2_2E[1];
.global .align 1 .b8 _ZN70_INTERNAL_48_tmpxft_000037e2_00000000_7_THCTensorSort_cpp1_ii_0359ccbf6thrust12placeholders2_3E[1];
.global .align 1 .b8 _ZN70_INTERNAL_48_tmpxft_000037e2_00000000_7_THCTensorSort_cpp1_ii_0359ccbf6thrust12placeholders2_4E[1];
.global .align 1 .b8 _ZN70_INTERNAL_48_tmpxft_000037e2_00000000_7_THCTensorSort_cpp1_ii_0359ccbf6thrust12placeholders2_5E[1];
.global .align 1 .b8 _ZN70_INTERNAL_48_tmpxft_000037e2_00000000_7_THCTensorSort_cpp1_ii_0359ccbf6thrust12placeholders2_6E[1];
.global .align 1 .b8 _ZN70_INTERNAL_48_tmpxft_000037e2_00000000_7_THCTensorSort_cpp1_ii_0359ccbf6thrust12placeholders2_7E[1];
.global .align 1 .b8 _ZN70_INTERNAL_48_tmpxft_000037e2_00000000_7_THCTensorSort_cpp1_ii_0359ccbf6thrust12placeholders2_8E[1];
.global .align 1 .b8 _ZN70_INTERNAL_48_tmpxft_000037e2_00000000_7_THCTensorSort_cpp1_ii_0359ccbf6thrust12placeholders2_9E[1];
.global .align 1 .b8 _ZN70_INTERNAL_48_tmpxft_000037e2_00000000_7_THCTensorSort_cpp1_ii_0359ccbf6thrust12placeholders3_10E[1];
.global .align 1 .b8 _ZN70_INTERNAL_48_tmpxft_000037e2_00000000_7_THCTensorSort_cpp1_ii_0359ccbf6thrust3seqE[1];
.global .align 8 .b8 _ZTVN3c105ErrorE[40];
.global .align 1 .b8 __T20[38] = {84, 32, 112, 111, 119, 105, 40, 84, 44, 32, 84, 41, 32, 91, 119, 105, 116, 104, 32, 84, 32, 61, 32, 117, 110, 115, 105, 103, 110, 101, 100, 32, 99, 104, 97, 114, 93, 0};
.global .align 1 .b8 __T21[36] = {84, 32, 112, 111, 119, 105, 40, 84, 44, 32, 84, 41, 32, 91, 119, 105, 116, 104, 32, 84, 32, 61, 32, 115, 105, 103, 110, 101, 100, 32, 99, 104, 97, 114, 93, 0};
.global .align 1 .b8 __T22[30] = {84, 32, 112, 111, 119, 105, 40, 84, 44, 32, 84, 41, 32, 91, 119, 105, 116, 104, 32, 84, 32, 61, 32, 115, 104, 111, 114, 116, 93, 0};
.global .align 1 .b8 __T23[28] = {84, 32, 112, 111, 119, 105, 40, 84, 44, 32, 84, 41, 32, 91, 119, 105, 116, 104, 32, 84, 32, 61, 32, 105, 110, 116, 93, 0};
.global .align 1 .b8 __T24[29] = {84, 32, 112, 111, 119, 105, 40, 84, 44, 32, 84, 41, 32, 91, 119, 105, 116, 104, 32, 84, 32, 61, 32, 108, 111, 110, 103, 93, 0};

.visible .entry _Z18fillSliceWithIndexIjLin2EEv10TensorInfoIlT_ES1_S1_S1_(
.param .align 8 .b8 _Z18fillSliceWithIndexIjLin2EEv10TensorInfoIlT_ES1_S1_S1__param_0[216],
.param .u32 _Z18fillSliceWithIndexIjLin2EEv10TensorInfoIlT_ES1_S1_S1__param_1,
.param .u32 _Z18fillSliceWithIndexIjLin2EEv10TensorInfoIlT_ES1_S1_S1__param_2,
.param .u32 _Z18fillSliceWithIndexIjLin2EEv10TensorInfoIlT_ES1_S1_S1__param_3
)
{
.reg .pred %p<4>;
.reg .b32 %r<15>;
.reg .b64 %rd<16>;


ld.param.u32 %r5, [_Z18fillSliceWithIndexIjLin2EEv10TensorInfoIlT_ES1_S1_S1__param_1];
ld.param.u32 %r3, [_Z18fillSliceWithIndexIjLin2EEv10TensorInfoIlT_ES1_S1_S1__param_2];
ld.param.u32 %r4, [_Z18fillSliceWithIndexIjLin2EEv10TensorInfoIlT_ES1_S1_S1__param_3];
mov.u64 %rd1, _Z18fillSliceWithIndexIjLin2EEv10TensorInfoIlT_ES1_S1_S1__param_0;
mov.u32 %r6, %ctaid.z;
mov.u32 %r7, %nctaid.y;
mov.u32 %r8, %ctaid.y;
mad.lo.s32 %r9, %r7, %r6, %r8;
mov.u32 %r10, %nctaid.x;
mov.u32 %r11, %ctaid.x;
mad.lo.s32 %r1, %r9, %r10, %r11;
setp.ge.u32	%p1, %r1, %r5;
@%p1 bra BB0_4;

mov.u32 %r2, %tid.x;
setp.ge.u32	%p2, %r2, %r3;
@%p2 bra BB0_4;

ld.param.u32 %r12, [%rd1+108];
mul.lo.s32 %r13, %r1, %r12;
cvt.u64.u32	%rd2, %r13;
ld.param.u64 %rd10, [%rd1];
cvta.to.global.u64 %rd3, %rd10;
cvt.u64.u32	%rd4, %r3;
cvt.u64.u32	%rd15, %r2;
cvt.u64.u32	%rd6, %r4;
mov.u32 %r14, %ntid.x;
cvt.u64.u32	%rd7, %r14;

BB0_3:
mul.lo.s64 %rd11, %rd15, %rd6;
add.s64 %rd12, %rd11, %rd2;
shl.b64 %rd13, %rd12, 3;
add.s64 %rd14, %rd3, %rd13;
st.global.u64 [%rd14], %rd15;
add.s64 %rd15, %rd7, %rd15;
setp.lt.s64	%p3, %rd15, %rd4;
@%p3 bra BB0_3;

BB0_4:
ret;
}


.visible .entry _Z18fillSliceWithIndexIjLi1EEv10TensorInfoIlT_ES1_S1_S1_(
.param .align 8 .b8 _Z18fillSliceWithIndexIjLi1EEv10TensorInfoIlT_ES1_S1_S1__param_0[216],
.param .u32 _Z18fillSliceWithIndexIjLi1EEv10TensorInfoIlT_ES1_S1_S1__param_1,
.param .u32 _Z18fillSliceWithIndexIjLi1EEv10TensorInfoIlT_ES1_S1_S1__param_2,
.param .u32 _Z18fillSliceWithIndexIjLi1EEv10TensorInfoIlT_ES1_S1_S1__param_3
)
{
.reg .pred %p<4>;
.reg .b32 %r<15>;
.reg .b64 %rd<16>;


ld.param.u32 %r5, [_Z18fillSliceWithIndexIjLi1EEv10TensorInfoIlT_ES1_S1_S1__param_1];
ld.param.u32 %r3, [_Z18fillSliceWithIndexIjLi1EEv10TensorInfoIlT_ES1_S1_S1__param_2];
ld.param.u32 %r4, [_Z18fillSliceWithIndexIjLi1EEv10TensorInfoIlT_ES1_S1_S1__param_3];
mov.u64 %rd1, _Z18fillSliceWithIndexIjLi1EEv10TensorInfoIlT_ES1_S1_S1__param_0;
mov.u32 %r6, %ctaid.z;
mov.u32 %r7, %nctaid.y;
mov.u32 %r8, %ctaid.y;
mad.lo.s32 %r9, %r7, %r6, %r8;
mov.u32 %r10, %nctaid.x;
mov.u32 %r11, %ctaid.x;
mad.lo.s32 %r1, %r9, %r10, %r11;
setp.ge.u32	%p1, %r1, %r5;
@%p1 bra BB1_4;

mov.u32 %r2, %tid.x;
setp.ge.u32	%p2, %r2, %r3;
@%p2 bra BB1_4;

ld.param.u32 %r12, [%rd1+108];
mul.lo.s32 %r13, %r1, %r12;
cvt.u64.u32	%rd2, %r13;
ld.param.u64 %rd10, [%rd1];
cvta.to.global.u64 %rd3, %rd10;
cvt.u64.u32	%rd4, %r3;
cvt.u64.u32	%rd15, %r2;
cvt.u64.u32	%rd6, %r4;
mov.u32 %r14, %ntid.x;
cvt.u64.u32	%rd7, %r14;

BB1_3:
mul.lo.s64 %rd11, %rd15, %rd6;
add.s64 %rd12, %rd11, %rd2;
shl.b64 %rd13, %rd12, 3;
add.s64 %rd14, %rd3, %rd13;
st.global.u64 [%rd14], %rd15;
add.s64 %rd15, %rd7, %rd15;
setp.lt.s64	%p3, %rd15, %rd4;
@%p3 bra BB1_3;

BB1_4:
ret;
}


.visible .entry _Z18fillSliceWithIndexIjLi2EEv10TensorInfoIlT_ES1_S1_S1_(
.param .align 8 .b8 _Z18fillSliceWithIndexIjLi2EEv10TensorInfoIlT_ES1_S1_S1__param_0[216],
.param .u32 _Z18fillSliceWithIndexIjLi2EEv10TensorInfoIlT_ES1_S1_S1__param_1,
.param .u32 _Z18fillSliceWithIndexIjLi2EEv10TensorInfoIlT_ES1_S1_S1__param_2,
.param .u32 _Z18fillSliceWithIndexIjLi2EEv10TensorInfoIlT_ES1_S1_S1__param_3
)
{
.reg .pred %p<4>;
.reg .b32 %r<20>;
.reg .b64 %rd<16>;


ld.param.u32 %r5, [_Z18fillSliceWithIndexIjLi2EEv10TensorInfoIlT_ES1_S1_S1__param_1];
ld.param.u32 %r3, [_Z18fillSliceWithIndexIjLi2EEv10TensorInfoIlT_ES1_S1_S1__param_2];
ld.param.u32 %r4, [_Z18fillSliceWithIndexIjLi2EEv10TensorInfoIlT_ES1_S1_S1__param_3];
mov.u64 %rd1, _Z18fillSliceWithIndexIjLi2EEv10TensorInfoIlT_ES1_S1_S1__param_0;
mov.u32 %r6, %nctaid.y;
mov.u32 %r7, %ctaid.z;
mov.u32 %r8, %ctaid.y;
mad.lo.s32 %r9, %r6, %r7, %r8;
mov.u32 %r10, %nctaid.x;
mov.u32 %r11, %ctaid.x;
mad.lo.s32 %r1, %r9, %r10, %r11;
setp.ge.u32	%p1, %r1, %r5;
@%p1 bra BB2_4;

mov.u32 %r2, %tid.x;
setp.ge.u32	%p2, %r2, %r3;
@%p2 bra BB2_4;

ld.param.u32 %r12, [%rd1+12];
ld.param.u32 %r13, [%rd1+112];
rem.u32 %r14, %r1, %r12;
mul.lo.s32 %r15, %r13, %r14;
div.u32 %r16, %r1, %r12;
ld.param.u32 %r17, [%rd1+108];
mad.lo.s32 %r18, %r17, %r16, %r15;
cvt.u64.u32	%rd2, %r18;
ld.param.u64 %rd10, [%rd1];
cvta.to.global.u64 %rd3, %rd10;
cvt.u64.u32	%rd4, %r3;
cvt.u64.u32	%rd15, %r2;
cvt.u64.u32	%rd6, %r4;
mov.u32 %r19, %ntid.x;
cvt.u64.u32	%rd7, %r19;

BB2_3:
mul.lo.s64 %rd11, %rd15, %rd6;
add.s64 %rd12, %rd11, %rd2;
shl.b64 %rd13, %rd12, 3;
add.s64 %rd14, %rd3, %rd13;
st.global.u64 [%rd14], %rd15;
add.s64 %rd15, %rd7, %rd15;
setp.lt.s64	%p3, %rd15, %rd4;
@%p3 bra BB2_3;

BB2_4:
ret;
}


.visible .entry _Z18fillSliceWithIndexIjLin1EEv10TensorInfoIlT_ES1_S1_S1_(
.param .align 8 .b8 _Z18fillSliceWithIndexIjLin1EEv10TensorInfoIlT_ES1_S1_S1__param_0[216],
.param .u32 _Z18fillSliceWithIndexIjLin1EEv10TensorInfoIlT_ES1_S1_S1__param_1,
.param .u32 _Z18fillSliceWithIndexIjLin1EEv10TensorInfoIlT_ES1_S1_S1__param_2,
.param .u32 _Z18fillSliceWithIndexIjLin1EEv10TensorInfoIlT_ES1_S1_S1__param_3
)
{
.local .align 8 .b8 __local_depot3[216];
.reg .b64 %SP;
.reg .b64 %SPL;
.reg .pred %p<8>;
.reg .b32 %r<37>;
.reg .b64 %rd<30>;


mov.u64 %rd29, __local_depot3;
cvta.local.u64 %SP, %rd29;
ld.param.u32 %r16, [_Z18fillSliceWithIndexIjLin1EEv10TensorInfoIlT_ES1_S1_S1__param_1];
ld.param.u32 %r17, [_Z18fillSliceWithIndexIjLin1EEv10TensorInfoIlT_ES1_S1_S1__param_2];
ld.param.u32 %r18, [_Z18fillSliceWithIndexIjLin1EEv10TensorInfoIlT_ES1_S1_S1__param_3];
mov.u64 %rd2, _Z18fillSliceWithIndexIjLin1EEv10TensorInfoIlT_ES1_S1_S1__param_0;
add.u64 %rd16, %SP, 0;
cvta.to.local.u64 %rd1, %rd16;
mov.u32 %r33, 0;
mov.pred %p1, 0;
@%p1 bra BB3_2;

BB3_1:
mul.wide.s32 %rd17, %r33, 8;
add.s64 %rd18, %rd2, %rd17;
ld.param.u64 %rd19, [%rd18];
add.s64 %rd20, %rd1, %rd17;
st.local.u64 [%rd20], %rd19;
add.s32 %r33, %r33, 1;
setp.lt.u32	%p2, %r33, 27;
@%p2 bra BB3_1;

BB3_2:
mov.u32 %r20, %nctaid.y;
mov.u32 %r21, %ctaid.z;
mov.u32 %r22, %ctaid.y;
mad.lo.s32 %r23, %r20, %r21, %r22;
mov.u32 %r24, %nctaid.x;
mov.u32 %r25, %ctaid.x;
mad.lo.s32 %r35, %r23, %r24, %r25;
setp.ge.u32	%p3, %r35, %r16;
@%p3 bra BB3_9;

ld.local.u32 %r4, [%rd1+208];
add.s32 %r34, %r4, -1;
mov.u32 %r36, 0;
setp.lt.s32	%p4, %r34, 1;
@%p4 bra BB3_6;

mul.wide.s32 %rd21, %r4, 4;
add.s64 %rd27, %rd1, %rd21;
mov.u32 %r36, 0;

BB3_5:
ld.local.u32 %r28, [%rd27+4];
rem.u32 %r29, %r35, %r28;
ld.local.u32 %r30, [%rd27+104];
mad.lo.s32 %r36, %r30, %r29, %r36;
div.u32 %r35, %r35, %r28;
add.s64 %rd27, %rd27, -4;
add.s32 %r34, %r34, -1;
setp.gt.s32	%p5, %r34, 0;
@%p5 bra BB3_5;

BB3_6:
add.s64 %rd7, %rd1, 108;
ld.local.u32 %r31, [%rd1+108];
mad.lo.s32 %r14, %r31, %r35, %r36;
mov.u32 %r15, %tid.x;
setp.ge.u32	%p6, %r15, %r17;
@%p6 bra BB3_9;

cvt.u64.u32	%rd8, %r14;
ld.local.u64 %rd22, [%rd7+-108];
cvta.to.global.u64 %rd9, %rd22;
cvt.u64.u32	%rd10, %r17;
cvt.u64.u32	%rd28, %r15;
cvt.u64.u32	%rd12, %r18;
mov.u32 %r32, %ntid.x;
cvt.u64.u32	%rd13, %r32;

BB3_8:
mul.lo.s64 %rd23, %rd28, %rd12;
add.s64 %rd24, %rd23, %rd8;
shl.b64 %rd25, %rd24, 3;
add.s64 %rd26, %rd9, %rd25;
st.global.u64 [%rd26], %rd28;
add.s64 %rd28, %rd13, %rd28;
setp.lt.s64	%p7, %rd28, %rd10;
@%p7 bra BB3_8;

BB3_9:
ret;
}


.visible .entry _Z18fillSliceWithIndexImLin1EEv10TensorInfoIlT_ES1_S1_S1_(
.param .align 8 .b8 _Z18fillSliceWithIndexImLin1EEv10TensorInfoIlT_ES1_S1_S1__param_0[416],
.param .u64 _Z18fillSliceWithIndexImLin1EEv10TensorInfoIlT_ES1_S1_S1__param_1,
.param .u64 _Z18fillSliceWithIndexImLin1EEv10TensorInfoIlT_ES1_S1_S1__param_2,
.param .u64 _Z18fillSliceWithIndexImLin1EEv10TensorInfoIlT_ES1_S1_S1__param_3
)
{
.local .align 8 .b8 __local_depot4[416];
.reg .b64 %SP;
.reg .b64 %SPL;
.reg .pred %p<9>;
.reg .b32 %r<23>;
.reg .b64 %rd<61>;


mov.u64 %rd60, __local_depot4;
cvta.local.u64 %SP, %rd60;
ld.param.u64 %rd28, [_Z18fillSliceWithIndexImLin1EEv10TensorInfoIlT_ES1_S1_S1__param_1];
ld.param.u64 %rd29, [_Z18fillSliceWithIndexImLin1EEv10TensorInfoIlT_ES1_S1_S1__param_2];
ld.param.u64 %rd30, [_Z18fillSliceWithIndexImLin1EEv10TensorInfoIlT_ES1_S1_S1__param_3];
mov.u64 %rd2, _Z18fillSliceWithIndexImLin1EEv10TensorInfoIlT_ES1_S1_S1__param_0;
add.u64 %rd31, %SP, 0;
cvta.to.local.u64 %rd1, %rd31;
mov.u32 %r21, 0;
mov.pred %p1, 0;
@%p1 bra BB4_2;

BB4_1:
mul.wide.s32 %rd32, %r21, 8;
add.s64 %rd33, %rd2, %rd32;
ld.param.u64 %rd34, [%rd33];
add.s64 %rd35, %rd1, %rd32;
st.local.u64 [%rd35], %rd34;
add.s32 %r21, %r21, 1;
setp.lt.u32	%p2, %r21, 52;
@%p2 bra BB4_1;

BB4_2:
mov.u32 %r8, %nctaid.y;
mov.u32 %r9, %ctaid.z;
mov.u32 %r10, %ctaid.y;
mad.lo.s32 %r11, %r8, %r9, %r10;
mov.u32 %r12, %nctaid.x;
mov.u32 %r13, %ctaid.x;
mad.lo.s32 %r14, %r11, %r12, %r13;
cvt.u64.u32	%rd55, %r14;
setp.ge.u64	%p3, %rd55, %rd28;
@%p3 bra BB4_12;

ld.local.u32 %r3, [%rd1+408];
add.s32 %r22, %r3, -1;
mov.u64 %rd58, 0;
setp.lt.s32	%p4, %r22, 1;
@%p4 bra BB4_9;

mul.wide.s32 %rd38, %r3, 8;
add.s64 %rd50, %rd1, %rd38;
mov.u64 %rd58, 0;
mov.u64 %rd56, %rd55;

BB4_5:
ld.local.u64 %rd10, [%rd50];
or.b64 %rd39, %rd56, %rd10;
and.b64 %rd40, %rd39, -4294967296;
setp.eq.s64	%p5, %rd40, 0;
@%p5 bra BB4_7;
bra.uni BB4_6;

BB4_7:
cvt.u32.u64	%r15, %rd10;
cvt.u32.u64	%r16, %rd56;
div.u32 %r17, %r16, %r15;
rem.u32 %r18, %r16, %r15;
cvt.u64.u32	%rd57, %r17;
cvt.u64.u32	%rd51, %r18;
bra.uni BB4_8;

BB4_6:
div.u64 %rd57, %rd56, %rd10;
rem.u64 %rd51, %rd56, %rd10;

BB4_8:
mov.u64 %rd56, %rd57;
ld.local.u64 %rd41, [%rd50+200];
mul.lo.s64 %rd42, %rd41, %rd51;
add.s64 %rd58, %rd42, %rd58;
add.s64 %rd50, %rd50, -8;
add.s32 %r22, %r22, -1;
setp.gt.s32	%p6, %r22, 0;
mov.u64 %rd55, %rd56;
@%p6 bra BB4_5;

BB4_9:
add.s64 %rd21, %rd1, 208;
ld.local.u64 %rd43, [%rd1+208];
mul.lo.s64 %rd44, %rd43, %rd55;
add.s64 %rd22, %rd44, %rd58;
mov.u32 %r19, %tid.x;
cvt.u64.u32	%rd59, %r19;
setp.ge.u64	%p7, %rd59, %rd29;
@%p7 bra BB4_12;

ld.local.u64 %rd45, [%rd21+-208];
cvta.to.global.u64 %rd24, %rd45;
mov.u32 %r20, %ntid.x;
cvt.u64.u32	%rd25, %r20;

BB4_11:
mul.lo.s64 %rd46, %rd59, %rd30;
add.s64 %rd47, %rd22, %rd46;
shl.b64 %rd48, %rd47, 3;
add.s64 %rd49, %rd24, %rd48;
st.global.u64 [%rd49], %rd59;
add.s64 %rd59, %rd25, %rd59;
setp.lt.u64	%p8, %rd59, %rd29;
@%p8 bra BB4_11;

BB4_12:
ret;
}


.visible .entry _ZN6thrust6system4cuda6detail4cub_11EmptyKernelIvEEvv(

)
{



ret;
}




// ===== COMPILED SASS (sm_100) =====

	.target	sm_100

	.elftype	@"ET_EXEC"


//--------------------- .note.nv.tkinfo           --------------------------
	.section	.note.nv.tkinfo,"",@"SHT_NOTE"
	.sectionflags	@"SHF_NOTE_NV_TKINFO"
	.tkinfo
        /*0018*/ 	.word	0x00000002
        /*0030*/ 	.string	""
        /*0030*/ 	.string	"ptxas"
        /*0030*/ 	.string	"Cuda compilation tools, release 13.0, V13.0.88"
        /*0030*/ 	.string	"Build cuda_13.0.r13.0/compiler.36424714_0"
        /*0030*/ 	.string	"-arch sm_100 "



//--------------------- .note.nv.cuinfo           --------------------------
	.section	.note.nv.cuinfo,"",@"SHT_NOTE"
	.sectionflags	@"SHF_NOTE_NV_CUINFO"
        /*0018*/ 	.short	0x0002
        /*001a*/ 	.short	0x003d
        /*001c*/ 	.short	0x0082
	.zero		2


//--------------------- .nv.info                  --------------------------
	.section	.nv.info,"",@"SHT_CUDA_INFO"
	.align	4


	//----- nvinfo : EIATTR_REGCOUNT
	.align		4
        /*0000*/ 	.byte	0x04, 0x2f
        /*0002*/ 	.short	(.L_28 - .L_27)
	.align		4
.L_27:
        /*0004*/ 	.word	index@(_Z18fillSliceWithIndexIjLin2EEv10TensorInfoIlT_ES1_S1_S1_)
        /*0008*/ 	.word	0x0000000a


	//----- nvinfo : EIATTR_FRAME_SIZE
	.align		4
.L_28:
        /*000c*/ 	.byte	0x04, 0x11
        /*000e*/ 	.short	(.L_30 - .L_29)
	.align		4
.L_29:
        /*0010*/ 	.word	index@(_Z18fillSliceWithIndexIjLin2EEv10TensorInfoIlT_ES1_S1_S1_)
        /*0014*/ 	.word	0x00000000


	//----- nvinfo : EIATTR_REGCOUNT
	.align		4
.L_30:
        /*0018*/ 	.byte	0x04, 0x2f
        /*001a*/ 	.short	(.L_32 - .L_31)
	.align		4
.L_31:
        /*001c*/ 	.word	index@(_Z18fillSliceWithIndexIjLi1EEv10TensorInfoIlT_ES1_S1_S1_)
        /*0020*/ 	.word	0x0000000a


	//----- nvinfo : EIATTR_FRAME_SIZE
	.align		4
.L_32:
        /*0024*/ 	.byte	0x04, 0x11
        /*0026*/ 	.short	(.L_34 - .L_33)
	.align		4
.L_33:
        /*0028*/ 	.word	index@(_Z18fillSliceWithIndexIjLi1EEv10TensorInfoIlT_ES1_S1_S1_)
        /*002c*/ 	.word	0x00000000


	//----- nvinfo : EIATTR_REGCOUNT
	.align		4
.L_34:
        /*0030*/ 	.byte	0x04, 0x2f
        /*0032*/ 	.short	(.L_36 - .L_35)
	.align		4
.L_35:
        /*0034*/ 	.word	index@(_Z18fillSliceWithIndexIjLi2EEv10TensorInfoIlT_ES1_S1_S1_)
        /*0038*/ 	.word	0x0000000c


	//----- nvinfo : EIATTR_FRAME_SIZE
	.align		4
.L_36:
        /*003c*/ 	.byte	0x04, 0x11
        /*003e*/ 	.short	(.L_38 - .L_37)
	.align		4
.L_37:
        /*0040*/ 	.word	index@(_Z18fillSliceWithIndexIjLi2EEv10TensorInfoIlT_ES1_S1_S1_)
        /*0044*/ 	.word	0x00000000


	//----- nvinfo : EIATTR_REGCOUNT
	.align		4
.L_38:
        /*0048*/ 	.byte	0x04, 0x2f
        /*004a*/ 	.short	(.L_40 - .L_39)
	.align		4
.L_39:
        /*004c*/ 	.word	index@(_Z18fillSliceWithIndexIjLin1EEv10TensorInfoIlT_ES1_S1_S1_)
        /*0050*/ 	.word	0x00000020


	//----- nvinfo : EIATTR_FRAME_SIZE
	.align		4
.L_40:
        /*0054*/ 	.byte	0x04, 0x11
        /*0056*/ 	.short	(.L_42 - .L_41)
	.align		4
.L_41:
        /*0058*/ 	.word	index@(_Z18fillSliceWithIndexIjLin1EEv10TensorInfoIlT_ES1_S1_S1_)
        /*005c*/ 	.word	0x000000d8


	//----- nvinfo : EIATTR_REGCOUNT
	.align		4
.L_42:
        /*0060*/ 	.byte	0x04, 0x2f
        /*0062*/ 	.short	(.L_44 - .L_43)
	.align		4
.L_43:
        /*0064*/ 	.word	index@(_Z18fillSliceWithIndexImLin1EEv10TensorInfoIlT_ES1_S1_S1_)
        /*0068*/ 	.word	0x00000020


	//----- nvinfo : EIATTR_FRAME_SIZE
	.align		4
.L_44:
        /*006c*/ 	.byte	0x04, 0x11
        /*006e*/ 	.short	(.L_46 - .L_45)
	.align		4
.L_45:
        /*0070*/ 	.word	index@($__internal_1_$__cuda_sm20_rem_u64)
        /*0074*/ 	.word	0x000001a0


	//----- nvinfo : EIATTR_FRAME_SIZE
	.align		4
.L_46:
        /*0078*/ 	.byte	0x04, 0x11
        /*007a*/ 	.short	(.L_48 - .L_47)
	.align		4
.L_47:
        /*007c*/ 	.word	index@($__internal_0_$__cuda_sm20_div_u64)
        /*0080*/ 	.word	0x000001a0


	//----- nvinfo : EIATTR_FRAME_SIZE
	.align		4
.L_48:
        /*0084*/ 	.byte	0x04, 0x11
        /*0086*/ 	.short	(.L_50 - .L_49)
	.align		4
.L_49:
        /*0088*/ 	.word	index@(_Z18fillSliceWithIndexImLin1EEv10TensorInfoIlT_ES1_S1_S1_)
        /*008c*/ 	.word	0x000001a0


	//----- nvinfo : EIATTR_REGCOUNT
	.align		4
.L_50:
        /*0090*/ 	.byte	0x04, 0x2f
        /*0092*/ 	.short	(.L_52 - .L_51)
	.align		4
.L_51:
        /*0094*/ 	.word	index@(_ZN6thrust6system4cuda6detail4cub_11EmptyKernelIvEEvv)
        /*0098*/ 	.word	0x00000004


	//----- nvinfo : EIATTR_FRAME_SIZE
	.align		4
.L_52:
        /*009c*/ 	.byte	0x04, 0x11
        /*009e*/ 	.short	(.L_54 - .L_53)
	.align		4
.L_53:
        /*00a0*/ 	.word	index@(_ZN6thrust6system4cuda6detail4cub_11EmptyKernelIvEEvv)
        /*00a4*/ 	.word	0x00000000


	//----- nvinfo : EIATTR_MIN_STACK_SIZE
	.align		4
.L_54:
        /*00a8*/ 	.byte	0x04, 0x12
        /*00aa*/ 	.short	(.L_56 - .L_55)
	.align		4
.L_55:
        /*00ac*/ 	.word	index@(_ZN6thrust6system4cuda6detail4cub_11EmptyKernelIvEEvv)
        /*00b0*/ 	.word	0x00000000


	//----- nvinfo : EIATTR_MIN_STACK_SIZE
	.align		4
.L_56:
        /*00b4*/ 	.byte	0x04, 0x12
        /*00b6*/ 	.short	(.L_58 - .L_57)
	.align		4
.L_57:
        /*00b8*/ 	.word	index@(_Z18fillSliceWithIndexImLin1EEv10TensorInfoIlT_ES1_S1_S1_)
        /*00bc*/ 	.word	0x000001a0


	//----- nvinfo : EIATTR_MIN_STACK_SIZE
	.align		4
.L_58:
        /*00c0*/ 	.byte	0x04, 0x12
        /*00c2*/ 	.short	(.L_60 - .L_59)
	.align		4
.L_59:
        /*00c4*/ 	.word	index@(_Z18fillSliceWithIndexIjLin1EEv10TensorInfoIlT_ES1_S1_S1_)
        /*00c8*/ 	.word	0x000000d8


	//----- nvinfo : EIATTR_MIN_STACK_SIZE
	.align		4
.L_60:
        /*00cc*/ 	.byte	0x04, 0x12
        /*00ce*/ 	.short	(.L_62 - .L_61)
	.align		4
.L_61:
        /*00d0*/ 	.word	index@(_Z18fillSliceWithIndexIjLi2EEv10TensorInfoIlT_ES1_S1_S1_)
        /*00d4*/ 	.word	0x00000000


	//----- nvinfo : EIATTR_MIN_STACK_SIZE
	.align		4
.L_62:
        /*00d8*/ 	.byte	0x04, 0x12
        /*00da*/ 	.short	(.L_64 - .L_63)
	.align		4
.L_63:
        /*00dc*/ 	.word	index@(_Z18fillSliceWithIndexIjLi1EEv10TensorInfoIlT_ES1_S1_S1_)
        /*00e0*/ 	.word	0x00000000


	//----- nvinfo : EIATTR_MIN_STACK_SIZE
	.align		4
.L_64:
        /*00e4*/ 	.byte	0x04, 0x12
        /*00e6*/ 	.short	(.L_66 - .L_65)
	.align		4
.L_65:
        /*00e8*/ 	.word	index@(_Z18fillSliceWithIndexIjLin2EEv10TensorInfoIlT_ES1_S1_S1_)
        /*00ec*/ 	.word	0x00000000
.L_66:


//--------------------- .nv.compat                --------------------------
	.section	.nv.compat,"",@"SHT_CUDA_COMPAT_INFO"
	.align	4
        /*0000*/ 	.byte	0x02, 0x09, 0x00, 0x00, 0x02, 0x02, 0x01, 0x00, 0x02, 0x05, 0x05, 0x00, 0x03, 0x07, 0x01, 0x01
        /*0010*/ 	.byte	0x02, 0x03, 0x00, 0x00, 0x02, 0x06, 0x01, 0x00, 0x04, 0x0b, 0x08, 0x00, 0x09, 0x00, 0x00, 0x00
        /*0020*/ 	.byte	0x00, 0x00, 0x00, 0x00


//--------------------- .nv.info._ZN6thrust6system4cuda6detail4cub_11EmptyKernelIvEEvv --------------------------
	.section	.nv.info._ZN6thrust6system4cuda6detail4cub_11EmptyKernelIvEEvv,"",@"SHT_CUDA_INFO"
	.sectionflags	@""
	.align	4


	//----- nvinfo : EIATTR_CUDA_API_VERSION
	.align		4
        /*0000*/ 	.byte	0x04, 0x37
        /*0002*/ 	.short	(.L_68 - .L_67)
.L_67:
        /*0004*/ 	.word	0x00000082


	//----- nvinfo : EIATTR_SPARSE_MMA_MASK
	.align		4
.L_68:
        /*0008*/ 	.byte	0x03, 0x50
        /*000a*/ 	.short	0x0000


	//----- nvinfo : EIATTR_MAXREG_COUNT
	.align		4
        /*000c*/ 	.byte	0x03, 0x1b
        /*000e*/ 	.short	0x00ff


	//----- nvinfo : EIATTR_MERCURY_ISA_VERSION
	.align		4
        /*0010*/ 	.byte	0x03, 0x5f
        /*0012*/ 	.short	0x0101


	//----- nvinfo : EIATTR_VRC_CTA_INIT_COUNT
	.align		4
        /*0014*/ 	.byte	0x02, 0x4a
	.zero		1
	.zero		1


	//----- nvinfo : EIATTR_EXIT_INSTR_OFFSETS
	.align		4
        /*0018*/ 	.byte	0x04, 0x1c
        /*001a*/ 	.short	(.L_70 - .L_69)


	//   ....[0]....
.L_69:
        /*001c*/ 	.word	0x00000010


	//----- nvinfo : EIATTR_SW_WAR
	.align		4
.L_70:
        /*0020*/ 	.byte	0x04, 0x36
        /*0022*/ 	.short	(.L_72 - .L_71)
.L_71:
        /*0024*/ 	.word	0x00000008
.L_72:


//--------------------- .nv.info._Z18fillSliceWithIndexImLin1EEv10TensorInfoIlT_ES1_S1_S1_ --------------------------
	.section	.nv.info._Z18fillSliceWithIndexImLin1EEv10TensorInfoIlT_ES1_S1_S1_,"",@"SHT_CUDA_INFO"
	.sectionflags	@""
	.align	4


	//----- nvinfo : EIATTR_CUDA_API_VERSION
	.align		4
        /*0000*/ 	.byte	0x04, 0x37
        /*0002*/ 	.short	(.L_74 - .L_73)
.L_73:
        /*0004*/ 	.word	0x00000082


	//----- nvinfo : EIATTR_KPARAM_INFO
	.align		4
.L_74:
        /*0008*/ 	.byte	0x04, 0x17
        /*000a*/ 	.short	(.L_76 - .L_75)
.L_75:
        /*000c*/ 	.word	0x00000000
        /*0010*/ 	.short	0x0003
        /*0012*/ 	.short	0x01b0
        /*0014*/ 	.byte	0x00, 0xf0, 0x21, 0x00


	//----- nvinfo : EIATTR_KPARAM_INFO
	.align		4
.L_76:
        /*0018*/ 	.byte	0x04, 0x17
        /*001a*/ 	.short	(.L_78 - .L_77)
.L_77:
        /*001c*/ 	.word	0x00000000
        /*0020*/ 	.short	0x0002
        /*0022*/ 	.short	0x01a8
        /*0024*/ 	.byte	0x00, 0xf0, 0x21, 0x00


	//----- nvinfo : EIATTR_KPARAM_INFO
	.align		4
.L_78:
        /*0028*/ 	.byte	0x04, 0x17
        /*002a*/ 	.short	(.L_80 - .L_79)
.L_79:
        /*002c*/ 	.word	0x00000000
        /*0030*/ 	.short	0x0001
        /*0032*/ 	.short	0x01a0
        /*0034*/ 	.byte	0x00, 0xf0, 0x21, 0x00


	//----- nvinfo : EIATTR_KPARAM_INFO
	.align		4
.L_80:
        /*0038*/ 	.byte	0x04, 0x17
        /*003a*/ 	.short	(.L_82 - .L_81)
.L_81:
        /*003c*/ 	.word	0x00000000
        /*0040*/ 	.short	0x0000
        /*0042*/ 	.short	0x0000
        /*0044*/ 	.byte	0x00, 0xf0, 0x81, 0x06


	//----- nvinfo : EIATTR_SPARSE_MMA_MASK
	.align		4
.L_82:
        /*0048*/ 	.byte	0x03, 0x50
        /*004a*/ 	.short	0x0000


	//----- nvinfo : EIATTR_MAXREG_COUNT
	.align		4
        /*004c*/ 	.byte	0x03, 0x1b
        /*004e*/ 	.short	0x00ff


	//----- nvinfo : EIATTR_MERCURY_ISA_VERSION
	.align		4
        /*0050*/ 	.byte	0x03, 0x5f
        /*0052*/ 	.short	0x0101


	//----- nvinfo : EIATTR_VRC_CTA_INIT_COUNT
	.align		4
        /*0054*/ 	.byte	0x02, 0x4a
	.zero		1
	.zero		1


	//----- nvinfo : EIATTR_EXIT_INSTR_OFFSETS
	.align		4
        /*0058*/ 	.byte	0x04, 0x1c
        /*005a*/ 	.short	(.L_84 - .L_83)


	//   ....[0]....
.L_83:
        /*005c*/ 	.word	0x00000760


	//   ....[1]....
        /*0060*/ 	.word	0x00000ba0


	//   ....[2]....
        /*0064*/ 	.word	0x00000d60


	//----- nvinfo : EIATTR_CRS_STACK_SIZE
	.align		4
.L_84:
        /*0068*/ 	.byte	0x04, 0x1e
        /*006a*/ 	.short	(.L_86 - .L_85)
.L_85:
        /*006c*/ 	.word	0x00000000


	//----- nvinfo : EIATTR_CBANK_PARAM_SIZE
	.align		4
.L_86:
        /*0070*/ 	.byte	0x03, 0x19
        /*0072*/ 	.short	0x01b8


	//----- nvinfo : EIATTR_PARAM_CBANK
	.align		4
        /*0074*/ 	.byte	0x04, 0x0a
        /*0076*/ 	.short	(.L_88 - .L_87)
	.align		4
.L_87:
        /*0078*/ 	.word	index@(.nv.constant0._Z18fillSliceWithIndexImLin1EEv10TensorInfoIlT_ES1_S1_S1_)
        /*007c*/ 	.short	0x0380
        /*007e*/ 	.short	0x01b8


	//----- nvinfo : EIATTR_SW_WAR
	.align		4
.L_88:
        /*0080*/ 	.byte	0x04, 0x36
        /*0082*/ 	.short	(.L_90 - .L_89)
.L_89:
        /*0084*/ 	.word	0x00000008
.L_90:


//--------------------- .nv.info._Z18fillSliceWithIndexIjLin1EEv10TensorInfoIlT_ES1_S1_S1_ --------------------------
	.section	.nv.info._Z18fillSliceWithIndexIjLin1EEv10TensorInfoIlT_ES1_S1_S1_,"",@"SHT_CUDA_INFO"
	.sectionflags	@""
	.align	4


	//----- nvinfo : EIATTR_CUDA_API_VERSION
	.align		4
        /*0000*/ 	.byte	0x04, 0x37
        /*0002*/ 	.short	(.L_92 - .L_91)
.L_91:
        /*0004*/ 	.word	0x00000082


	//----- nvinfo : EIATTR_KPARAM_INFO
	.align		4
.L_92:
        /*0008*/ 	.byte	0x04, 0x17
        /*000a*/ 	.short	(.L_94 - .L_93)
.L_93:
        /*000c*/ 	.word	0x00000000
        /*0010*/ 	.short	0x0003
        /*0012*/ 	.short	0x00e0
        /*0014*/ 	.byte	0x00, 0xf0, 0x11, 0x00


	//----- nvinfo : EIATTR_KPARAM_INFO
	.align		4
.L_94:
        /*0018*/ 	.byte	0x04, 0x17
        /*001a*/ 	.short	(.L_96 - .L_95)
.L_95:
        /*001c*/ 	.word	0x00000000
        /*0020*/ 	.short	0x0002
        /*0022*/ 	.short	0x00dc
        /*0024*/ 	.byte	0x00, 0xf0, 0x11, 0x00


	//----- nvinfo : EIATTR_KPARAM_INFO
	.align		4
.L_96:
        /*0028*/ 	.byte	0x04, 0x17
        /*002a*/ 	.short	(.L_98 - .L_97)
.L_97:
        /*002c*/ 	.word	0x00000000
        /*0030*/ 	.short	0x0001
        /*0032*/ 	.short	0x00d8
        /*0034*/ 	.byte	0x00, 0xf0, 0x11, 0x00


	//----- nvinfo : EIATTR_KPARAM_INFO
	.align		4
.L_98:
        /*0038*/ 	.byte	0x04, 0x17
        /*003a*/ 	.short	(.L_100 - .L_99)
.L_99:
        /*003c*/ 	.word	0x00000000
        /*0040*/ 	.short	0x0000
        /*0042*/ 	.short	0x0000
        /*0044*/ 	.byte	0x00, 0xf0, 0x61, 0x03


	//----- nvinfo : EIATTR_SPARSE_MMA_MASK
	.align		4
.L_100:
        /*0048*/ 	.byte	0x03, 0x50
        /*004a*/ 	.short	0x0000


	//----- nvinfo : EIATTR_MAXREG_COUNT
	.align		4
        /*004c*/ 	.byte	0x03, 0x1b
        /*004e*/ 	.short	0x00ff


	//----- nvinfo : EIATTR_MERCURY_ISA_VERSION
	.align		4
        /*0050*/ 	.byte	0x03, 0x5f
        /*0052*/ 	.short	0x0101


	//----- nvinfo : EIATTR_VRC_CTA_INIT_COUNT
	.align		4
        /*0054*/ 	.byte	0x02, 0x4a
	.zero		1
	.zero		1


	//----- nvinfo : EIATTR_EXIT_INSTR_OFFSETS
	.align		4
        /*0058*/ 	.byte	0x04, 0x1c
        /*005a*/ 	.short	(.L_102 - .L_101)


	//   ....[0]....
.L_101:
        /*005c*/ 	.word	0x00000430


	//   ....[1]....
        /*0060*/ 	.word	0x00001070


	//   ....[2]....
        /*0064*/ 	.word	0x000011d0


	//----- nvinfo : EIATTR_CRS_STACK_SIZE
	.align		4
.L_102:
        /*0068*/ 	.byte	0x04, 0x1e
        /*006a*/ 	.short	(.L_104 - .L_103)
.L_103:
        /*006c*/ 	.word	0x00000000


	//----- nvinfo : EIATTR_CBANK_PARAM_SIZE
	.align		4
.L_104:
        /*0070*/ 	.byte	0x03, 0x19
        /*0072*/ 	.short	0x00e4


	//----- nvinfo : EIATTR_PARAM_CBANK
	.align		4
        /*0074*/ 	.byte	0x04, 0x0a
        /*0076*/ 	.short	(.L_106 - .L_105)
	.align		4
.L_105:
        /*0078*/ 	.word	index@(.nv.constant0._Z18fillSliceWithIndexIjLin1EEv10TensorInfoIlT_ES1_S1_S1_)
        /*007c*/ 	.short	0x0380
        /*007e*/ 	.short	0x00e4


	//----- nvinfo : EIATTR_SW_WAR
	.align		4
.L_106:
        /*0080*/ 	.byte	0x04, 0x36
        /*0082*/ 	.short	(.L_108 - .L_107)
.L_107:
        /*0084*/ 	.word	0x00000008
.L_108:


//--------------------- .nv.info._Z18fillSliceWithIndexIjLi2EEv10TensorInfoIlT_ES1_S1_S1_ --------------------------
	.section	.nv.info._Z18fillSliceWithIndexIjLi2EEv10TensorInfoIlT_ES1_S1_S1_,"",@"SHT_CUDA_INFO"
	.sectionflags	@""
	.align	4


	//----- nvinfo : EIATTR_CUDA_API_VERSION
	.align		4
        /*0000*/ 	.byte	0x04, 0x37
        /*0002*/ 	.short	(.L_110 - .L_109)
.L_109:
        /*0004*/ 	.word	0x00000082


	//----- nvinfo : EIATTR_KPARAM_INFO
	.align		4
.L_110:
        /*0008*/ 	.byte	0x04, 0x17
        /*000a*/ 	.short	(.L_112 - .L_111)
.L_111:
        /*000c*/ 	.word	0x00000000
        /*0010*/ 	.short	0x0003
        /*0012*/ 	.short	0x00e0
        /*0014*/ 	.byte	0x00, 0xf0, 0x11, 0x00


	//----- nvinfo : EIATTR_KPARAM_INFO
	.align		4
.L_112:
        /*0018*/ 	.byte	0x04, 0x17
        /*001a*/ 	.short	(.L_114 - .L_113)
.L_113:
        /*001c*/ 	.word	0x00000000
        /*0020*/ 	.short	0x0002
        /*0022*/ 	.short	0x00dc
        /*0024*/ 	.byte	0x00, 0xf0, 0x11, 0x00


	//----- nvinfo : EIATTR_KPARAM_INFO
	.align		4
.L_114:
        /*0028*/ 	.byte	0x04, 0x17
        /*002a*/ 	.short	(.L_116 - .L_115)
.L_115:
        /*002c*/ 	.word	0x00000000
        /*0030*/ 	.short	0x0001
        /*0032*/ 	.short	0x00d8
        /*0034*/ 	.byte	0x00, 0xf0, 0x11, 0x00


	//----- nvinfo : EIATTR_KPARAM_INFO
	.align		4
.L_116:
        /*0038*/ 	.byte	0x04, 0x17
        /*003a*/ 	.short	(.L_118 - .L_117)
.L_117:
        /*003c*/ 	.word	0x00000000
        /*0040*/ 	.short	0x0000
        /*0042*/ 	.short	0x0000
        /*0044*/ 	.byte	0x00, 0xf0, 0x61, 0x03


	//----- nvinfo : EIATTR_SPARSE_MMA_MASK
	.align		4
.L_118:
        /*0048*/ 	.byte	0x03, 0x50
        /*004a*/ 	.short	0x0000


	//----- nvinfo : EIATTR_MAXREG_COUNT
	.align		4
        /*004c*/ 	.byte	0x03, 0x1b
        /*004e*/ 	.short	0x00ff


	//----- nvinfo : EIATTR_MERCURY_ISA_VERSION
	.align		4
        /*0050*/ 	.byte	0x03, 0x5f
        /*0052*/ 	.short	0x0101


	//----- nvinfo : EIATTR_VRC_CTA_INIT_COUNT
	.align		4
        /*0054*/ 	.byte	0x02, 0x4a
	.zero		1
	.zero		1


	//----- nvinfo : EIATTR_EXIT_INSTR_OFFSETS
	.align		4
        /*0058*/ 	.byte	0x04, 0x1c
        /*005a*/ 	.short	(.L_120 - .L_119)


	//   ....[0]....
.L_119:
        /*005c*/ 	.word	0x000000a0


	//   ....[1]....
        /*0060*/ 	.word	0x000000e0


	//   ....[2]....
        /*0064*/ 	.word	0x000003e0


	//----- nvinfo : EIATTR_CRS_STACK_SIZE
	.align		4
.L_120:
        /*0068*/ 	.byte	0x04, 0x1e
        /*006a*/ 	.short	(.L_122 - .L_121)
.L_121:
        /*006c*/ 	.word	0x00000000


	//----- nvinfo : EIATTR_CBANK_PARAM_SIZE
	.align		4
.L_122:
        /*0070*/ 	.byte	0x03, 0x19
        /*0072*/ 	.short	0x00e4


	//----- nvinfo : EIATTR_PARAM_CBANK
	.align		4
        /*0074*/ 	.byte	0x04, 0x0a
        /*0076*/ 	.short	(.L_124 - .L_123)
	.align		4
.L_123:
        /*0078*/ 	.word	index@(.nv.constant0._Z18fillSliceWithIndexIjLi2EEv10TensorInfoIlT_ES1_S1_S1_)
        /*007c*/ 	.short	0x0380
        /*007e*/ 	.short	0x00e4


	//----- nvinfo : EIATTR_SW_WAR
	.align		4
.L_124:
        /*0080*/ 	.byte	0x04, 0x36
        /*0082*/ 	.short	(.L_126 - .L_125)
.L_125:
        /*0084*/ 	.word	0x00000008
.L_126:


//--------------------- .nv.info._Z18fillSliceWithIndexIjLi1EEv10TensorInfoIlT_ES1_S1_S1_ --------------------------
	.section	.nv.info._Z18fillSliceWithIndexIjLi1EEv10TensorInfoIlT_ES1_S1_S1_,"",@"SHT_CUDA_INFO"
	.sectionflags	@""
	.align	4


	//----- nvinfo : EIATTR_CUDA_API_VERSION
	.align		4
        /*0000*/ 	.byte	0x04, 0x37
        /*0002*/ 	.short	(.L_128 - .L_127)
.L_127:
        /*0004*/ 	.word	0x00000082


	//----- nvinfo : EIATTR_KPARAM_INFO
	.align		4
.L_128:
        /*0008*/ 	.byte	0x04, 0x17
        /*000a*/ 	.short	(.L_130 - .L_129)
.L_129:
        /*000c*/ 	.word	0x00000000
        /*0010*/ 	.short	0x0003
        /*0012*/ 	.short	0x00e0
        /*0014*/ 	.byte	0x00, 0xf0, 0x11, 0x00


	//----- nvinfo : EIATTR_KPARAM_INFO
	.align		4
.L_130:
        /*0018*/ 	.byte	0x04, 0x17
        /*001a*/ 	.short	(.L_132 - .L_131)
.L_131:
        /*001c*/ 	.word	0x00000000
        /*0020*/ 	.short	0x0002
        /*0022*/ 	.short	0x00dc
        /*0024*/ 	.byte	0x00, 0xf0, 0x11, 0x00


	//----- nvinfo : EIATTR_KPARAM_INFO
	.align		4
.L_132:
        /*0028*/ 	.byte	0x04, 0x17
        /*002a*/ 	.short	(.L_134 - .L_133)
.L_133:
        /*002c*/ 	.word	0x00000000
        /*0030*/ 	.short	0x0001
        /*0032*/ 	.short	0x00d8
        /*0034*/ 	.byte	0x00, 0xf0, 0x11, 0x00


	//----- nvinfo : EIATTR_KPARAM_INFO
	.align		4
.L_134:
        /*0038*/ 	.byte	0x04, 0x17
        /*003a*/ 	.short	(.L_136 - .L_135)
.L_135:
        /*003c*/ 	.word	0x00000000
        /*0040*/ 	.short	0x0000
        /*0042*/ 	.short	0x0000
        /*0044*/ 	.byte	0x00, 0xf0, 0x61, 0x03


	//----- nvinfo : EIATTR_SPARSE_MMA_MASK
	.align		4
.L_136:
        /*0048*/ 	.byte	0x03, 0x50
        /*004a*/ 	.short	0x0000


	//----- nvinfo : EIATTR_MAXREG_COUNT
	.align		4
        /*004c*/ 	.byte	0x03, 0x1b
        /*004e*/ 	.short	0x00ff


	//----- nvinfo : EIATTR_MERCURY_ISA_VERSION
	.align		4
        /*0050*/ 	.byte	0x03, 0x5f
        /*0052*/ 	.short	0x0101


	//----- nvinfo : EIATTR_VRC_CTA_INIT_COUNT
	.align		4
        /*0054*/ 	.byte	0x02, 0x4a
	.zero		1
	.zero		1


	//----- nvinfo : EIATTR_EXIT_INSTR_OFFSETS
	.align		4
        /*0058*/ 	.byte	0x04, 0x1c
        /*005a*/ 	.short	(.L_138 - .L_137)


	//   ....[0]....
.L_137:
        /*005c*/ 	.word	0x000000a0


	//   ....[1]....
        /*0060*/ 	.word	0x000000e0


	//   ....[2]....
        /*0064*/ 	.word	0x00000240


	//----- nvinfo : EIATTR_CRS_STACK_SIZE
	.align		4
.L_138:
        /*0068*/ 	.byte	0x04, 0x1e
        /*006a*/ 	.short	(.L_140 - .L_139)
.L_139:
        /*006c*/ 	.word	0x00000000


	//----- nvinfo : EIATTR_CBANK_PARAM_SIZE
	.align		4
.L_140:
        /*0070*/ 	.byte	0x03, 0x19
        /*0072*/ 	.short	0x00e4


	//----- nvinfo : EIATTR_PARAM_CBANK
	.align		4
        /*0074*/ 	.byte	0x04, 0x0a
        /*0076*/ 	.short	(.L_142 - .L_141)
	.align		4
.L_141:
        /*0078*/ 	.word	index@(.nv.constant0._Z18fillSliceWithIndexIjLi1EEv10TensorInfoIlT_ES1_S1_S1_)
        /*007c*/ 	.short	0x0380
        /*007e*/ 	.short	0x00e4


	//----- nvinfo : EIATTR_SW_WAR
	.align		4
.L_142:
        /*0080*/ 	.byte	0x04, 0x36
        /*0082*/ 	.short	(.L_144 - .L_143)
.L_143:
        /*0084*/ 	.word	0x00000008
.L_144:


//--------------------- .nv.info._Z18fillSliceWithIndexIjLin2EEv10TensorInfoIlT_ES1_S1_S1_ --------------------------
	.section	.nv.info._Z18fillSliceWithIndexIjLin2EEv10TensorInfoIlT_ES1_S1_S1_,"",@"SHT_CUDA_INFO"
	.sectionflags	@""
	.align	4


	//----- nvinfo : EIATTR_CUDA_API_VERSION
	.align		4
        /*0000*/ 	.byte	0x04, 0x37
        /*0002*/ 	.short	(.L_146 - .L_145)
.L_145:
        /*0004*/ 	.word	0x00000082


	//----- nvinfo : EIATTR_KPARAM_INFO
	.align		4
.L_146:
        /*0008*/ 	.byte	0x04, 0x17
        /*000a*/ 	.short	(.L_148 - .L_147)
.L_147:
        /*000c*/ 	.word	0x00000000
        /*0010*/ 	.short	0x0003
        /*0012*/ 	.short	0x00e0
        /*0014*/ 	.byte	0x00, 0xf0, 0x11, 0x00


	//----- nvinfo : EIATTR_KPARAM_INFO
	.align		4
.L_148:
        /*0018*/ 	.byte	0x04, 0x17
        /*001a*/ 	.short	(.L_150 - .L_149)
.L_149:
        /*001c*/ 	.word	0x00000000
        /*0020*/ 	.short	0x0002
        /*0022*/ 	.short	0x00dc
        /*0024*/ 	.byte	0x00, 0xf0, 0x11, 0x00


	//----- nvinfo : EIATTR_KPARAM_INFO
	.align		4
.L_150:
        /*0028*/ 	.byte	0x04, 0x17
        /*002a*/ 	.short	(.L_152 - .L_151)
.L_151:
        /*002c*/ 	.word	0x00000000
        /*0030*/ 	.short	0x0001
        /*0032*/ 	.short	0x00d8
        /*0034*/ 	.byte	0x00, 0xf0, 0x11, 0x00


	//----- nvinfo : EIATTR_KPARAM_INFO
	.align		4
.L_152:
        /*0038*/ 	.byte	0x04, 0x17
        /*003a*/ 	.short	(.L_154 - .L_153)
.L_153:
        /*003c*/ 	.word	0x00000000
        /*0040*/ 	.short	0x0000
        /*0042*/ 	.short	0x0000
        /*0044*/ 	.byte	0x00, 0xf0, 0x61, 0x03


	//----- nvinfo : EIATTR_SPARSE_MMA_MASK
	.align		4
.L_154:
        /*0048*/ 	.byte	0x03, 0x50
        /*004a*/ 	.short	0x0000


	//----- nvinfo : EIATTR_MAXREG_COUNT
	.align		4
        /*004c*/ 	.byte	0x03, 0x1b
        /*004e*/ 	.short	0x00ff


	//----- nvinfo : EIATTR_MERCURY_ISA_VERSION
	.align		4
        /*0050*/ 	.byte	0x03, 0x5f
        /*0052*/ 	.short	0x0101


	//----- nvinfo : EIATTR_VRC_CTA_INIT_COUNT
	.align		4
        /*0054*/ 	.byte	0x02, 0x4a
	.zero		1
	.zero		1


	//----- nvinfo : EIATTR_EXIT_INSTR_OFFSETS
	.align		4
        /*0058*/ 	.byte	0x04, 0x1c
        /*005a*/ 	.short	(.L_156 - .L_155)


	//   ....[0]....
.L_155:
        /*005c*/ 	.word	0x000000a0


	//   ....[1]....
        /*0060*/ 	.word	0x000000e0


	//   ....[2]....
        /*0064*/ 	.word	0x00000240


	//----- nvinfo : EIATTR_CRS_STACK_SIZE
	.align		4
.L_156:
        /*0068*/ 	.byte	0x04, 0x1e
        /*006a*/ 	.short	(.L_158 - .L_157)
.L_157:
        /*006c*/ 	.word	0x00000000


	//----- nvinfo : EIATTR_CBANK_PARAM_SIZE
	.align		4
.L_158:
        /*0070*/ 	.byte	0x03, 0x19
        /*0072*/ 	.short	0x00e4


	//----- nvinfo : EIATTR_PARAM_CBANK
	.align		4
        /*0074*/ 	.byte	0x04, 0x0a
        /*0076*/ 	.short	(.L_160 - .L_159)
	.align		4
.L_159:
        /*0078*/ 	.word	index@(.nv.constant0._Z18fillSliceWithIndexIjLin2EEv10TensorInfoIlT_ES1_S1_S1_)
        /*007c*/ 	.short	0x0380
        /*007e*/ 	.short	0x00e4


	//----- nvinfo : EIATTR_SW_WAR
	.align		4
.L_160:
        /*0080*/ 	.byte	0x04, 0x36
        /*0082*/ 	.short	(.L_162 - .L_161)
.L_161:
        /*0084*/ 	.word	0x00000008
.L_162:


//--------------------- .nv.callgraph             --------------------------
	.section	.nv.callgraph,"",@"SHT_CUDA_CALLGRAPH"
	.align	4
	.sectionentsize	8
	.align		4
        /*0000*/ 	.word	0x00000000
	.align		4
        /*0004*/ 	.word	0xffffffff
	.align		4
        /*0008*/ 	.word	0x00000000
	.align		4
        /*000c*/ 	.word	0xfffffffe
	.align		4
        /*0010*/ 	.word	0x00000000
	.align		4
        /*0014*/ 	.word	0xfffffffd
	.align		4
        /*0018*/ 	.word	0x00000000
	.align		4
        /*001c*/ 	.word	0xfffffffc


//--------------------- .nv.constant4             --------------------------
	.section	.nv.constant4,"a",@progbits
	.align	8
	.align		8
.nv.constant4:
        /*0000*/ 	.dword	_ZTVSt9basic_iosIcSt11char_traitsIcEE
	.align		8
        /*0008*/ 	.dword	_ZTTSo
	.align		8
        /*0010*/ 	.dword	_ZTVSt15basic_streambufIcSt11char_traitsIcEE
	.align		8
        /*0018*/ 	.dword	_ZTVNSt7__cxx1115basic_stringbufIcSt11char_traitsIcESaIcEEE
	.align		8
        /*0020*/ 	.dword	_ZTTNSt7__cxx1119basic_ostringstreamIcSt11char_traitsIcESaIcEEE
	.align		8
        /*0028*/ 	.dword	_ZTVN10__cxxabiv117__class_type_infoE
	.align		8
        /*0030*/ 	.dword	_ZTVN10__cxxabiv120__si_class_type_infoE
	.align		8
        /*0038*/ 	.dword	_ZN70_INTERNAL_48_tmpxft_000037e2_00000000_7_THCTensorSort_cpp1_ii_0359ccbf6thrust6system6detail10sequential3seqE
	.align		8
        /*0040*/ 	.dword	_ZN70_INTERNAL_48_tmpxft_000037e2_00000000_7_THCTensorSort_cpp1_ii_0359ccbf6thrust6system4cuda6detail5bulk_4rootE
	.align		8
        /*0048*/ 	.dword	_ZN70_INTERNAL_48_tmpxft_000037e2_00000000_7_THCTensorSort_cpp1_ii_0359ccbf6thrust6system4cuda3parE
	.align		8
        /*0050*/ 	.dword	_ZN70_INTERNAL_48_tmpxft_000037e2_00000000_7_THCTensorSort_cpp1_ii_0359ccbf6thrust12placeholders2_1E
	.align		8
        /*0058*/ 	.dword	_ZN70_INTERNAL_48_tmpxft_000037e2_00000000_7_THCTensorSort_cpp1_ii_0359ccbf6thrust12placeholders2_2E
	.align		8
        /*0060*/ 	.dword	_ZN70_INTERNAL_48_tmpxft_000037e2_00000000_7_THCTensorSort_cpp1_ii_0359ccbf6thrust12placeholders2_3E
	.align		8
        /*0068*/ 	.dword	_ZN70_INTERNAL_48_tmpxft_000037e2_00000000_7_THCTensorSort_cpp1_ii_0359ccbf6thrust12placeholders2_4E
	.align		8
        /*0070*/ 	.dword	_ZN70_INTERNAL_48_tmpxft_000037e2_00000000_7_THCTensorSort_cpp1_ii_0359ccbf6thrust12placeholders2_5E
	.align		8
        /*0078*/ 	.dword	_ZN70_INTERNAL_48_tmpxft_000037e2_00000000_7_THCTensorSort_cpp1_ii_0359ccbf6thrust12placeholders2_6E
	.align		8
        /*0080*/ 	.dword	_ZN70_INTERNAL_48_tmpxft_000037e2_00000000_7_THCTensorSort_cpp1_ii_0359ccbf6thrust12placeholders2_7E
	.align		8
        /*0088*/ 	.dword	_ZN70_INTERNAL_48_tmpxft_000037e2_00000000_7_THCTensorSort_cpp1_ii_0359ccbf6thrust12placeholders2_8E
	.align		8
        /*0090*/ 	.dword	_ZN70_INTERNAL_48_tmpxft_000037e2_00000000_7_THCTensorSort_cpp1_ii_0359ccbf6thrust12placeholders2_9E
	.align		8
        /*0098*/ 	.dword	_ZN70_INTERNAL_48_tmpxft_000037e2_00000000_7_THCTensorSort_cpp1_ii_0359ccbf6thrust12placeholders3_10E
	.align		8
        /*00a0*/ 	.dword	_ZN70_INTERNAL_48_tmpxft_000037e2_00000000_7_THCTensorSort_cpp1_ii_0359ccbf6thrust3seqE
	.align		8
        /*00a8*/ 	.dword	_ZTVN3c105ErrorE
	.align		8
        /*00b0*/ 	.dword	__T20
	.align		8
        /*00b8*/ 	.dword	__T21
	.align		8
        /*00c0*/ 	.dword	__T22
	.align		8
        /*00c8*/ 	.dword	__T23
	.align		8
        /*00d0*/ 	.dword	__T24


//--------------------- .text._ZN6thrust6system4cuda6detail4cub_11EmptyKernelIvEEvv --------------------------
	.section	.text._ZN6thrust6system4cuda6detail4cub_11EmptyKernelIvEEvv,"ax",@progbits
	.align	128
        .global         _ZN6thrust6system4cuda6detail4cub_11EmptyKernelIvEEvv
        .type           _ZN6thrust6system4cuda6detail4cub_11EmptyKernelIvEEvv,@function
        .size           _ZN6thrust6system4cuda6detail4cub_11EmptyKernelIvEEvv,(.L_x_21 - _ZN6thrust6system4cuda6detail4cub_11EmptyKernelIvEEvv)
        .other          _ZN6thrust6system4cuda6detail4cub_11EmptyKernelIvEEvv,@"STO_CUDA_ENTRY STV_DEFAULT"
_ZN6thrust6system4cuda6detail4cub_11EmptyKernelIvEEvv:
.text._ZN6thrust6system4cuda6detail4cub_11EmptyKernelIvEEvv:
[----:B------:R-:W-:Y:S01]  /*0000*/  LDC R1, c[0x0][0x37c] ;  /* 0x0000df00ff017b82 */ /* 0x000fe20000000800 */
[----:B------:R-:W-:Y:S05]  /*0010*/  EXIT ;  /* 0x000000000000794d */ /* 0x000fea0003800000 */
.L_x_0:
[----:B------:R-:W-:-:S00]  /*0020*/  BRA `(.L_x_0) ;  /* 0xfffffffc00fc7947 */ /* 0x000fc0000383ffff */
[----:B------:R-:W-:-:S00]  /*0030*/  NOP ;  /* 0x0000000000007918 */ /* 0x000fc00000000000 */
        /* <DEDUP_REMOVED lines=12> */
.L_x_21:


//--------------------- .text._Z18fillSliceWithIndexImLin1EEv10TensorInfoIlT_ES1_S1_S1_ --------------------------
	.section	.text._Z18fillSliceWithIndexImLin1EEv10TensorInfoIlT_ES1_S1_S1_,"ax",@progbits
	.align	128
        .global         _Z18fillSliceWithIndexImLin1EEv10TensorInfoIlT_ES1_S1_S1_
        .type           _Z18fillSliceWithIndexImLin1EEv10TensorInfoIlT_ES1_S1_S1_,@function
        .size           _Z18fillSliceWithIndexImLin1EEv10TensorInfoIlT_ES1_S1_S1_,(.L_x_20 - _Z18fillSliceWithIndexImLin1EEv10TensorInfoIlT_ES1_S1_S1_)
        .other          _Z18fillSliceWithIndexImLin1EEv10TensorInfoIlT_ES1_S1_S1_,@"STO_CUDA_ENTRY STV_DEFAULT"
_Z18fillSliceWithIndexImLin1EEv10TensorInfoIlT_ES1_S1_S1_:
.text._Z18fillSliceWithIndexImLin1EEv10TensorInfoIlT_ES1_S1_S1_:
[----:B------:R-:W0:Y:S08]  /*0000*/  LDC R1, c[0x0][0x37c] ;  /* 0x0000df00ff017b82 */ /* 0x000e300000000800 */
[----:B------:R-:W1:Y:S01]  /*0010*/  LDC R0, c[0x0][0x2f8] ;  /* 0x0000be00ff007b82 */ /* 0x000e620000000800 */
[----:B0-----:R-:W-:Y:S01]  /*0020*/  VIADD R1, R1, 0xfffffe60 ;  /* 0xfffffe6001017836 */ /* 0x001fe20000000000 */
[----:B------:R-:W0:Y:S01]  /*0030*/  LDCU UR4, c[0x0][0x374] ;  /* 0x00006e80ff0477ac */ /* 0x000e220008000800 */
[----:B------:R-:W2:Y:S05]  /*0040*/  LDCU UR7, c[0x0][0x370] ;  /* 0x00006e00ff0777ac */ /* 0x000eaa0008000800 */
[----:B------:R-:W3:Y:S08]  /*0050*/  LDC.64 R24, c[0x0][0x390] ;  /* 0x0000e400ff187b82 */ /* 0x000ef00000000a00 */
[----:B------:R-:W4:Y:S01]  /*0060*/  LDC.64 R28, c[0x0][0x3c8] ;  /* 0x0000f200ff1c7b82 */ /* 0x000f220000000a00 */
[----:B-1----:R-:W-:-:S07]  /*0070*/  IADD3 R21, PT, PT, -R0, R1, R0 ;  /* 0x0000000100157210 */ /* 0x002fce0007ffe100 */
[----:B------:R-:W1:Y:S01]  /*0080*/  LDC.64 R2, c[0x0][0x380] ;  /* 0x0000e000ff027b82 */ /* 0x000e620000000a00 */
[----:B---3--:R3:W-:Y:S07]  /*0090*/  STL.64 [R21+0x10], R24 ;  /* 0x0000101815007387 */ /* 0x0087ee0000100a00 */
[----:B------:R-:W5:Y:S01]  /*00a0*/  LDC.64 R22, c[0x0][0x388] ;  /* 0x0000e200ff167b82 */ /* 0x000f620000000a00 */
[----:B----4-:R4:W-:Y:S07]  /*00b0*/  STL.64 [R21+0x48], R28 ;  /* 0x0000481c15007387 */ /* 0x0109ee0000100a00 */
[----:B------:R-:W0:Y:S08]  /*00c0*/  LDC.64 R6, c[0x0][0x398] ;  /* 0x0000e600ff067b82 */ /* 0x000e300000000a00 */
[----:B------:R-:W2:Y:S01]  /*00d0*/  LDC.64 R8, c[0x0][0x3a0] ;  /* 0x0000e800ff087b82 */ /* 0x000ea20000000a00 */
[----:B-1----:R-:W-:Y:S07]  /*00e0*/  STL.64 [R21], R2 ;  /* 0x0000000215007387 */ /* 0x002fee0000100a00 */
[----:B------:R-:W1:Y:S01]  /*00f0*/  LDC.64 R10, c[0x0][0x3a8] ;  /* 0x0000ea00ff0a7b82 */ /* 0x000e620000000a00 */
[----:B-----5:R5:W-:Y:S07]  /*0100*/  STL.64 [R21+0x8], R22 ;  /* 0x0000081615007387 */ /* 0x020bee0000100a00 */
[----:B------:R-:W3:Y:S01]  /*0110*/  LDC.64 R16, c[0x0][0x3b0] ;  /* 0x0000ec00ff107b82 */ /* 0x000ee20000000a00 */
[----:B0-----:R-:W-:Y:S07]  /*0120*/  STL.64 [R21+0x18], R6 ;  /* 0x0000180615007387 */ /* 0x001fee0000100a00 */
[----:B------:R-:W0:Y:S01]  /*0130*/  LDC.64 R14, c[0x0][0x3b8] ;  /* 0x0000ee00ff0e7b82 */ /* 0x000e220000000a00 */
[----:B--2---:R-:W-:Y:S07]  /*0140*/  STL.64 [R21+0x20], R8 ;  /* 0x0000200815007387 */ /* 0x004fee0000100a00 */
[----:B------:R-:W2:Y:S01]  /*0150*/  LDC.64 R18, c[0x0][0x3c0] ;  /* 0x0000f000ff127b82 */ /* 0x000ea20000000a00 */
[----:B-1----:R-:W-:Y:S07]  /*0160*/  STL.64 [R21+0x28], R10 ;  /* 0x0000280a15007387 */ /* 0x002fee0000100a00 */
[----:B------:R-:W1:Y:S01]  /*0170*/  LDC.64 R4, c[0x0][0x3d0] ;  /* 0x0000f400ff047b82 */ /* 0x000e620000000a00 */
[----:B---3--:R-:W-:Y:S07]  /*0180*/  STL.64 [R21+0x30], R16 ;  /* 0x0000301015007387 */ /* 0x008fee0000100a00 */
[----:B------:R-:W3:Y:S01]  /*0190*/  LDC.64 R12, c[0x0][0x3d8] ;  /* 0x0000f600ff0c7b82 */ /* 0x000ee20000000a00 */
[----:B0-----:R-:W-:Y:S07]  /*01a0*/  STL.64 [R21+0x38], R14 ;  /* 0x0000380e15007387 */ /* 0x001fee0000100a00 */
[----:B------:R-:W0:Y:S01]  /*01b0*/  LDC.64 R24, c[0x0][0x3e0] ;  /* 0x0000f800ff187b82 */ /* 0x000e220000000a00 */
[----:B--2---:R-:W-:Y:S07]  /*01c0*/  STL.64 [R21+0x40], R18 ;  /* 0x0000401215007387 */ /* 0x004fee0000100a00 */
[----:B------:R-:W2:Y:S01]  /*01d0*/  LDC.64 R26, c[0x0][0x3e8] ;  /* 0x0000fa00ff1a7b82 */ /* 0x000ea20000000a00 */
[----:B-1----:R1:W-:Y:S07]  /*01e0*/  STL.64 [R21+0x50], R4 ;  /* 0x0000500415007387 */ /* 0x0023ee0000100a00 */
[----:B----4-:R-:W4:Y:S01]  /*01f0*/  LDC.64 R28, c[0x0][0x450] ;  /* 0x00011400ff1c7b82 */ /* 0x010f220000000a00 */
[----:B---3--:R3:W-:Y:S04]  /*0200*/  STL.64 [R21+0x58], R12 ;  /* 0x0000580c15007387 */ /* 0x0087e80000100a00 */
[----:B0-----:R0:W-:Y:S03]  /*0210*/  STL.64 [R21+0x60], R24 ;  /* 0x0000601815007387 */ /* 0x0011e60000100a00 */
[----:B-----5:R-:W5:Y:S01]  /*0220*/  LDC.64 R22, c[0x0][0x3f0] ;  /* 0x0000fc00ff167b82 */ /* 0x020f620000000a00 */
[----:B--2---:R2:W-:Y:S07]  /*0230*/  STL.64 [R21+0x68], R26 ;  /* 0x0000681a15007387 */ /* 0x0045ee0000100a00 */
[----:B------:R-:W3:Y:S01]  /*0240*/  LDC.64 R2, c[0x0][0x3f8] ;  /* 0x0000fe00ff027b82 */ /* 0x000ee20000000a00 */
[----:B----4-:R4:W-:Y:S07]  /*0250*/  STL.64 [R21+0xd0], R28 ;  /* 0x0000d01c15007387 */ /* 0x0109ee0000100a00 */
[----:B-1----:R-:W1:Y:S08]  /*0260*/  LDC.64 R4, c[0x0][0x400] ;  /* 0x00010000ff047b82 */ /* 0x002e700000000a00 */
[----:B------:R-:W0:Y:S01]  /*0270*/  LDC.64 R6, c[0x0][0x408] ;  /* 0x00010200ff067b82 */ /* 0x000e220000000a00 */
[----:B-----5:R-:W-:Y:S07]  /*0280*/  STL.64 [R21+0x70], R22 ;  /* 0x0000701615007387 */ /* 0x020fee0000100a00 */
[----:B------:R-:W5:Y:S01]  /*0290*/  LDC.64 R8, c[0x0][0x410] ;  /* 0x00010400ff087b82 */ /* 0x000f620000000a00 */
[----:B---3--:R3:W-:Y:S07]  /*02a0*/  STL.64 [R21+0x78], R2 ;  /* 0x0000780215007387 */ /* 0x0087ee0000100a00 */
[----:B------:R-:W2:Y:S01]  /*02b0*/  LDC.64 R10, c[0x0][0x418] ;  /* 0x00010600ff0a7b82 */ /* 0x000ea20000000a00 */
[----:B-1----:R1:W-:Y:S07]  /*02c0*/  STL.64 [R21+0x80], R4 ;  /* 0x0000800415007387 */ /* 0x0023ee0000100a00 */
[----:B------:R-:W4:Y:S01]  /*02d0*/  LDC.64 R12, c[0x0][0x420] ;  /* 0x00010800ff0c7b82 */ /* 0x000f220000000a00 */
[----:B0-----:R0:W-:Y:S07]  /*02e0*/  STL.64 [R21+0x88], R6 ;  /* 0x0000880615007387 */ /* 0x0011ee0000100a00 */
[----:B------:R-:W3:Y:S01]  /*02f0*/  LDC.64 R14, c[0x0][0x428] ;  /* 0x00010a00ff0e7b82 */ /* 0x000ee20000000a00 */
[----:B-----5:R-:W-:Y:S07]  /*0300*/  STL.64 [R21+0x90], R8 ;  /* 0x0000900815007387 */ /* 0x020fee0000100a00 */
[----:B------:R-:W5:Y:S01]  /*0310*/  LDC.64 R16, c[0x0][0x430] ;  /* 0x00010c00ff107b82 */ /* 0x000f620000000a00 */
[----:B--2---:R-:W-:Y:S07]  /*0320*/  STL.64 [R21+0x98], R10 ;  /* 0x0000980a15007387 */ /* 0x004fee0000100a00 */
[----:B------:R-:W2:Y:S01]  /*0330*/  LDC.64 R18, c[0x0][0x438] ;  /* 0x00010e00ff127b82 */ /* 0x000ea20000000a00 */
[----:B----4-:R4:W-:Y:S07]  /*0340*/  STL.64 [R21+0xa0], R12 ;  /* 0x0000a00c15007387 */ /* 0x0109ee0000100a00 */
[----:B------:R-:W1:Y:S01]  /*0350*/  LDC.64 R24, c[0x0][0x440] ;  /* 0x00011000ff187b82 */ /* 0x000e620000000a00 */
[----:B---3--:R-:W-:Y:S07]  /*0360*/  STL.64 [R21+0xa8], R14 ;  /* 0x0000a80e15007387 */ /* 0x008fee0000100a00 */
[----:B------:R-:W3:Y:S01]  /*0370*/  LDC.64 R26, c[0x0][0x448] ;  /* 0x00011200ff1a7b82 */ /* 0x000ee20000000a00 */
[----:B-----5:R-:W-:Y:S07]  /*0380*/  STL.64 [R21+0xb0], R16 ;  /* 0x0000b01015007387 */ /* 0x020fee0000100a00 */
[----:B------:R-:W5:Y:S01]  /*0390*/  LDC.64 R28, c[0x0][0x4b8] ;  /* 0x00012e00ff1c7b82 */ /* 0x000f620000000a00 */
[----:B--2---:R2:W-:Y:S04]  /*03a0*/  STL.64 [R21+0xb8], R18 ;  /* 0x0000b81215007387 */ /* 0x0045e80000100a00 */
[----:B-1----:R1:W-:Y:S03]  /*03b0*/  STL.64 [R21+0xc0], R24 ;  /* 0x0000c01815007387 */ /* 0x0023e60000100a00 */
[----:B------:R-:W-:Y:S01]  /*03c0*/  S2UR UR5, SR_CTAID.Z ;  /* 0x00000000000579c3 */ /* 0x000fe20000002700 */
[----:B---3--:R3:W-:Y:S07]  /*03d0*/  STL.64 [R21+0xc8], R26 ;  /* 0x0000c81a15007387 */ /* 0x0087ee0000100a00 */
[----:B------:R-:W0:Y:S01]  /*03e0*/  S2UR UR6, SR_CTAID.Y ;  /* 0x00000000000679c3 */ /* 0x000e220000002600 */
[----:B-----5:R5:W-:Y:S07]  /*03f0*/  STL.64 [R21+0x138], R28 ;  /* 0x0001381c15007387 */ /* 0x020bee0000100a00 */
[----:B------:R-:W4:Y:S08]  /*0400*/  LDC.64 R2, c[0x0][0x458] ;  /* 0x00011600ff027b82 */ /* 0x000f300000000a00 */
[----:B------:R-:W2:Y:S08]  /*0410*/  LDC.64 R4, c[0x0][0x460] ;  /* 0x00011800ff047b82 */ /* 0x000eb00000000a00 */
[----:B------:R-:W1:Y:S01]  /*0420*/  LDC.64 R22, c[0x0][0x468] ;  /* 0x00011a00ff167b82 */ /* 0x000e620000000a00 */
[----:B0-----:R-:W-:-:S07]  /*0430*/  UIMAD UR4, UR4, UR5, UR6 ;  /* 0x00000005040472a4 */ /* 0x001fce000f8e0206 */
[----:B------:R-:W0:Y:S01]  /*0440*/  LDC.64 R6, c[0x0][0x470] ;  /* 0x00011c00ff067b82 */ /* 0x000e220000000a00 */
[----:B----4-:R4:W-:Y:S07]  /*0450*/  STL.64 [R21+0xd8], R2 ;  /* 0x0000d80215007387 */ /* 0x0109ee0000100a00 */
[----:B------:R-:W3:Y:S01]  /*0460*/  LDC.64 R12, c[0x0][0x478] ;  /* 0x00011e00ff0c7b82 */ /* 0x000ee20000000a00 */
[----:B--2---:R2:W-:Y:S07]  /*0470*/  STL.64 [R21+0xe0], R4 ;  /* 0x0000e00415007387 */ /* 0x0045ee0000100a00 */
[----:B------:R-:W5:Y:S01]  /*0480*/  LDC.64 R10, c[0x0][0x480] ;  /* 0x00012000ff0a7b82 */ /* 0x000f620000000a00 */
[----:B-1----:R-:W-:Y:S07]  /*0490*/  STL.64 [R21+0xe8], R22 ;  /* 0x0000e81615007387 */ /* 0x002fee0000100a00 */
[----:B------:R-:W1:Y:S01]  /*04a0*/  LDC.64 R8, c[0x0][0x488] ;  /* 0x00012200ff087b82 */ /* 0x000e620000000a00 */
[----:B0-----:R0:W-:Y:S07]  /*04b0*/  STL.64 [R21+0xf0], R6 ;  /* 0x0000f00615007387 */ /* 0x0011ee0000100a00 */
[----:B------:R-:W4:Y:S01]  /*04c0*/  LDC.64 R18, c[0x0][0x490] ;  /* 0x00012400ff127b82 */ /* 0x000f220000000a00 */
[----:B---3--:R-:W-:Y:S07]  /*04d0*/  STL.64 [R21+0xf8], R12 ;  /* 0x0000f80c15007387 */ /* 0x008fee0000100a00 */
[----:B------:R-:W3:Y:S01]  /*04e0*/  LDC.64 R16, c[0x0][0x498] ;  /* 0x00012600ff107b82 */ /* 0x000ee20000000a00 */
[----:B-----5:R-:W-:Y:S07]  /*04f0*/  STL.64 [R21+0x100], R10 ;  /* 0x0001000a15007387 */ /* 0x020fee0000100a00 */
[----:B------:R-:W5:Y:S01]  /*0500*/  LDC.64 R14, c[0x0][0x4a0] ;  /* 0x00012800ff0e7b82 */ /* 0x000f620000000a00 */
[----:B-1----:R1:W-:Y:S07]  /*0510*/  STL.64 [R21+0x108], R8 ;  /* 0x0001080815007387 */ /* 0x0023ee0000100a00 */
[----:B------:R-:W2:Y:S01]  /*0520*/  LDC.64 R24, c[0x0][0x4a8] ;  /* 0x00012a00ff187b82 */ /* 0x000ea20000000a00 */
[----:B----4-:R-:W-:Y:S07]  /*0530*/  STL.64 [R21+0x110], R18 ;  /* 0x0001101215007387 */ /* 0x010fee0000100a00 */
[----:B------:R-:W4:Y:S01]  /*0540*/  LDC.64 R26, c[0x0][0x4b0] ;  /* 0x00012c00ff1a7b82 */ /* 0x000f220000000a00 */
[----:B---3--:R-:W-:Y:S07]  /*0550*/  STL.64 [R21+0x118], R16 ;  /* 0x0001181015007387 */ /* 0x008fee0000100a00 */
[----:B------:R-:W3:Y:S01]  /*0560*/  S2UR UR8, SR_CTAID.X ;  /* 0x00000000000879c3 */ /* 0x000ee20000002500 */
[----:B-----5:R5:W-:Y:S07]  /*0570*/  STL.64 [R21+0x120], R14 ;  /* 0x0001200e15007387 */ /* 0x020bee0000100a00 */
[----:B------:R-:W0:Y:S01]  /*0580*/  LDC.64 R28, c[0x0][0x520] ;  /* 0x00014800ff1c7b82 */ /* 0x000e220000000a00 */
[----:B--2---:R2:W-:Y:S04]  /*0590*/  STL.64 [R21+0x128], R24 ;  /* 0x0001281815007387 */ /* 0x0045e80000100a00 */
[----:B----4-:R4:W-:Y:S03]  /*05a0*/  STL.64 [R21+0x130], R26 ;  /* 0x0001301a15007387 */ /* 0x0109e60000100a00 */
[----:B------:R-:W5:Y:S01]  /*05b0*/  LDC.64 R2, c[0x0][0x4c0] ;  /* 0x00013000ff027b82 */ /* 0x000f620000000a00 */
[----:B---3--:R-:W-:-:S07]  /*05c0*/  UIMAD UR4, UR4, UR7, UR8 ;  /* 0x00000007040472a4 */ /* 0x008fce000f8e0208 */
[----:B------:R-:W3:Y:S01]  /*05d0*/  LDC.64 R4, c[0x0][0x4c8] ;  /* 0x00013200ff047b82 */ /* 0x000ee20000000a00 */
[----:B0-----:R-:W-:-:S07]  /*05e0*/  ISETP.LE.U32.AND P0, PT, R28, UR4, PT ;  /* 0x000000041c007c0c */ /* 0x001fce000bf03070 */
[----:B------:R-:W0:Y:S01]  /*05f0*/  LDC.64 R6, c[0x0][0x4d0] ;  /* 0x00013400ff067b82 */ /* 0x000e220000000a00 */
[----:B------:R-:W-:-:S07]  /*0600*/  ISETP.GE.U32.AND.EX P0, PT, RZ, R29, PT, P0 ;  /* 0x0000001dff00720c */ /* 0x000fce0003f06100 */
[----:B-1----:R-:W1:Y:S01]  /*0610*/  LDC.64 R8, c[0x0][0x4d8] ;  /* 0x00013600ff087b82 */ /* 0x002e620000000a00 */
[----:B-----5:R0:W-:Y:S07]  /*0620*/  STL.64 [R21+0x140], R2 ;  /* 0x0001400215007387 */ /* 0x0201ee0000100a00 */
[----:B------:R-:W5:Y:S01]  /*0630*/  LDC.64 R10, c[0x0][0x4e0] ;  /* 0x00013800ff0a7b82 */ /* 0x000f620000000a00 */
[----:B---3--:R3:W-:Y:S07]  /*0640*/  STL.64 [R21+0x148], R4 ;  /* 0x0001480415007387 */ /* 0x0087ee0000100a00 */
[----:B------:R-:W2:Y:S01]  /*0650*/  LDC.64 R12, c[0x0][0x4e8] ;  /* 0x00013a00ff0c7b82 */ /* 0x000ea20000000a00 */
[----:B0-----:R3:W-:Y:S07]  /*0660*/  STL.64 [R21+0x150], R6 ;  /* 0x0001500615007387 */ /* 0x0017ee0000100a00 */
[----:B------:R-:W0:Y:S01]  /*0670*/  LDC.64 R14, c[0x0][0x4f0] ;  /* 0x00013c00ff0e7b82 */ /* 0x000e220000000a00 */
[----:B-1----:R3:W-:Y:S07]  /*0680*/  STL.64 [R21+0x158], R8 ;  /* 0x0001580815007387 */ /* 0x0027ee0000100a00 */
[----:B------:R-:W1:Y:S01]  /*0690*/  LDC.64 R16, c[0x0][0x4f8] ;  /* 0x00013e00ff107b82 */ /* 0x000e620000000a00 */
[----:B-----5:R3:W-:Y:S07]  /*06a0*/  STL.64 [R21+0x160], R10 ;  /* 0x0001600a15007387 */ /* 0x0207ee0000100a00 */
[----:B------:R-:W5:Y:S01]  /*06b0*/  LDC.64 R18, c[0x0][0x500] ;  /* 0x00014000ff127b82 */ /* 0x000f620000000a00 */
[----:B--2---:R3:W-:Y:S07]  /*06c0*/  STL.64 [R21+0x168], R12 ;  /* 0x0001680c15007387 */ /* 0x0047ee0000100a00 */
[----:B------:R-:W2:Y:S01]  /*06d0*/  LDC.64 R22, c[0x0][0x508] ;  /* 0x00014200ff167b82 */ /* 0x000ea20000000a00 */
[----:B0-----:R3:W-:Y:S07]  /*06e0*/  STL.64 [R21+0x170], R14 ;  /* 0x0001700e15007387 */ /* 0x0017ee0000100a00 */
[----:B------:R-:W0:Y:S01]  /*06f0*/  LDC.64 R24, c[0x0][0x510] ;  /* 0x00014400ff187b82 */ /* 0x000e220000000a00 */
[----:B-1----:R3:W-:Y:S07]  /*0700*/  STL.64 [R21+0x178], R16 ;  /* 0x0001781015007387 */ /* 0x0027ee0000100a00 */
[----:B----4-:R-:W1:Y:S01]  /*0710*/  LDC.64 R26, c[0x0][0x518] ;  /* 0x00014600ff1a7b82 */ /* 0x010e620000000a00 */
[----:B-----5:R3:W-:Y:S04]  /*0720*/  STL.64 [R21+0x180], R18 ;  /* 0x0001801215007387 */ /* 0x0207e80000100a00 */
[----:B--2---:R3:W-:Y:S04]  /*0730*/  STL.64 [R21+0x188], R22 ;  /* 0x0001881615007387 */ /* 0x0047e80000100a00 */
[----:B0-----:R3:W-:Y:S04]  /*0740*/  STL.64 [R21+0x190], R24 ;  /* 0x0001901815007387 */ /* 0x0017e80000100a00 */
[----:B-1----:R3:W-:Y:S01]  /*0750*/  STL.64 [R21+0x198], R26 ;  /* 0x0001981a15007387 */ /* 0x0027e20000100a00 */
[----:B------:R-:W-:Y:S05]  /*0760*/  @P0 EXIT ;  /* 0x000000000000094d */ /* 0x000fea0003800000 */
[----:B---3--:R-:W2:Y:S01]  /*0770*/  LDL R6, [R21+0x198] ;  /* 0x0001980015067983 */ /* 0x008ea20000100800 */
[----:B------:R-:W-:Y:S01]  /*0780*/  MOV R11, UR4 ;  /* 0x00000004000b7c02 */ /* 0x000fe20008000f00 */
[----:B------:R-:W-:Y:S02]  /*0790*/  HFMA2 R5, -RZ, RZ, 0, 0 ;  /* 0x00000000ff057431 */ /* 0x000fe400000001ff */
[----:B------:R-:W-:Y:S02]  /*07a0*/  IMAD.MOV.U32 R9, RZ, RZ, RZ ;  /* 0x000000ffff097224 */ /* 0x000fe400078e00ff */
[----:B------:R-:W-:Y:S02]  /*07b0*/  IMAD.MOV.U32 R0, RZ, RZ, RZ ;  /* 0x000000ffff007224 */ /* 0x000fe400078e00ff */
[----:B--2---:R-:W-:-:S05]  /*07c0*/  VIADD R4, R6, 0xffffffff ;  /* 0xffffffff06047836 */ /* 0x004fca0000000000 */
[----:B------:R-:W-:-:S13]  /*07d0*/  ISETP.GE.AND P0, PT, R4, 0x1, PT ;  /* 0x000000010400780c */ /* 0x000fda0003f06270 */
[----:B------:R-:W-:Y:S05]  /*07e0*/  @!P0 BRA `(.L_x_1) ;  /* 0x0000000000d88947 */ /* 0x000fea0003800000 */
[----:B------:R-:W-:Y:S01]  /*07f0*/  IMAD R6, R6, 0x8, R21 ;  /* 0x0000000806067824 */ /* 0x000fe200078e0215 */
[----:B------:R-:W-:Y:S01]  /*0800*/  MOV R5, RZ ;  /* 0x000000ff00057202 */ /* 0x000fe20000000f00 */
[----:B------:R-:W-:Y:S02]  /*0810*/  IMAD.MOV.U32 R7, RZ, RZ, R9 ;  /* 0x000000ffff077224 */ /* 0x000fe400078e0009 */
[----:B------:R-:W-:-:S07]  /*0820*/  IMAD.MOV.U32 R0, RZ, RZ, RZ ;  /* 0x000000ffff007224 */ /* 0x000fce00078e00ff */
.L_x_4:
[----:B------:R-:W2:Y:S02]  /*0830*/  LDL.64 R2, [R6] ;  /* 0x0000000006027983 */ /* 0x000ea40000100a00 */
[----:B--2---:R-:W-:-:S04]  /*0840*/  LOP3.LUT R8, R7, R3, RZ, 0xfc, !PT ;  /* 0x0000000307087212 */ /* 0x004fc800078efcff */
[----:B------:R-:W-:-:S13]  /*0850*/  ISETP.NE.U32.AND P0, PT, R8, RZ, PT ;  /* 0x000000ff0800720c */ /* 0x000fda0003f05070 */
[----:B------:R-:W-:Y:S05]  /*0860*/  @!P0 BRA `(.L_x_2) ;  /* 0x0000000000208947 */ /* 0x000fea0003800000 */
[----:B------:R-:W-:-:S07]  /*0870*/  MOV R10, 0x890 ;  /* 0x00000890000a7802 */ /* 0x000fce0000000f00 */
[----:B------:R-:W-:Y:S05]  /*0880*/  CALL.REL.NOINC `($__internal_0_$__cuda_sm20_div_u64) ;  /* 0x0000000400387944 */ /* 0x000fea0003c00000 */
[----:B------:R-:W-:Y:S01]  /*0890*/  MOV R9, R14 ;  /* 0x0000000e00097202 */ /* 0x000fe20000000f00 */
[----:B------:R-:W-:Y:S01]  /*08a0*/  IMAD.MOV.U32 R12, RZ, RZ, R11 ;  /* 0x000000ffff0c7224 */ /* 0x000fe200078e000b */
[----:B------:R-:W-:Y:S01]  /*08b0*/  MOV R14, 0x8e0 ;  /* 0x000008e0000e7802 */ /* 0x000fe20000000f00 */
[----:B------:R-:W-:-:S07]  /*08c0*/  IMAD.MOV.U32 R8, RZ, RZ, R13 ;  /* 0x000000ffff087224 */ /* 0x000fce00078e000d */
[----:B------:R-:W-:Y:S05]  /*08d0*/  CALL.REL.NOINC `($__internal_1_$__cuda_sm20_rem_u64) ;  /* 0x0000000800347944 */ /* 0x000fea0003c00000 */
[----:B------:R-:W-:Y:S05]  /*08e0*/  BRA `(.L_x_3) ;  /* 0x00000000005c7947 */ /* 0x000fea0003800000 */
.L_x_2:
[----:B------:R-:W0:Y:S01]  /*08f0*/  I2F.U32.RP R3, R2 ;  /* 0x0000000200037306 */ /* 0x000e220000209000 */
[----:B------:R-:W-:-:S07]  /*0900*/  IMAD.MOV R7, RZ, RZ, -R2 ;  /* 0x000000ffff077224 */ /* 0x000fce00078e0a02 */
[----:B0-----:R-:W0:Y:S02]  /*0910*/  MUFU.RCP R3, R3 ;  /* 0x0000000300037308 */ /* 0x001e240000001000 */
[----:B0-----:R-:W-:Y:S02]  /*0920*/  VIADD R8, R3, 0xffffffe ;  /* 0x0ffffffe03087836 */ /* 0x001fe40000000000 */
[----:B------:R-:W-:-:S04]  /*0930*/  IMAD.MOV.U32 R3, RZ, RZ, RZ ;  /* 0x000000ffff037224 */ /* 0x000fc800078e00ff */
[----:B------:R0:W1:Y:S02]  /*0940*/  F2I.FTZ.U32.TRUNC.NTZ R9, R8 ;  /* 0x0000000800097305 */ /* 0x000064000021f000 */
[----:B0-----:R-:W-:Y:S02]  /*0950*/  HFMA2 R8, -RZ, RZ, 0, 0 ;  /* 0x00000000ff087431 */ /* 0x001fe400000001ff */
[----:B-1----:R-:W-:-:S04]  /*0960*/  IMAD R7, R7, R9, RZ ;  /* 0x0000000907077224 */ /* 0x002fc800078e02ff */
[----:B------:R-:W-:-:S06]  /*0970*/  IMAD.HI.U32 R10, R9, R7, R8 ;  /* 0x00000007090a7227 */ /* 0x000fcc00078e0008 */
[----:B------:R-:W-:Y:S01]  /*0980*/  IMAD.HI.U32 R9, R10, R11, RZ ;  /* 0x0000000b0a097227 */ /* 0x000fe200078e00ff */
[----:B------:R-:W-:-:S03]  /*0990*/  LOP3.LUT R10, RZ, R2, RZ, 0x33, !PT ;  /* 0x00000002ff0a7212 */ /* 0x000fc600078e33ff */
[----:B------:R-:W-:-:S04]  /*09a0*/  IMAD.MOV R7, RZ, RZ, -R9 ;  /* 0x000000ffff077224 */ /* 0x000fc800078e0a09 */
[----:B------:R-:W-:-:S05]  /*09b0*/  IMAD R11, R2, R7, R11 ;  /* 0x00000007020b7224 */ /* 0x000fca00078e020b */
[----:B------:R-:W-:-:S13]  /*09c0*/  ISETP.GE.U32.AND P0, PT, R11, R2, PT ;  /* 0x000000020b00720c */ /* 0x000fda0003f06070 */
[C---:B------:R-:W-:Y:S01]  /*09d0*/  @P0 IADD3 R11, PT, PT, -R2.reuse, R11, RZ ;  /* 0x0000000b020b0210 */ /* 0x040fe20007ffe1ff */
[----:B------:R-:W-:Y:S01]  /*09e0*/  @P0 VIADD R9, R9, 0x1 ;  /* 0x0000000109090836 */ /* 0x000fe20000000000 */
[----:B------:R-:W-:Y:S02]  /*09f0*/  ISETP.NE.U32.AND P0, PT, R2, RZ, PT ;  /* 0x000000ff0200720c */ /* 0x000fe40003f05070 */
[----:B------:R-:W-:-:S13]  /*0a00*/  ISETP.GE.U32.AND P1, PT, R11, R2, PT ;  /* 0x000000020b00720c */ /* 0x000fda0003f26070 */
[----:B------:R-:W-:Y:S01]  /*0a10*/  @P1 IADD3 R9, PT, PT, R9, 0x1, RZ ;  /* 0x0000000109091810 */ /* 0x000fe20007ffe0ff */
[----:B------:R-:W-:-:S03]  /*0a20*/  @P1 IMAD.IADD R11, R11, 0x1, -R2 ;  /* 0x000000010b0b1824 */ /* 0x000fc600078e0a02 */
[C---:B------:R-:W-:Y:S02]  /*0a30*/  SEL R8, R10.reuse, R9, !P0 ;  /* 0x000000090a087207 */ /* 0x040fe40004000000 */
[----:B------:R-:W-:Y:S02]  /*0a40*/  SEL R2, R10, R11, !P0 ;  /* 0x0000000b0a027207 */ /* 0x000fe40004000000 */
[----:B------:R-:W-:-:S07]  /*0a50*/  MOV R9, RZ ;  /* 0x000000ff00097202 */ /* 0x000fce0000000f00 */
.L_x_3:
[----:B------:R0:W2:Y:S01]  /*0a60*/  LDL.64 R10, [R6+0xc8] ;  /* 0x0000c800060a7983 */ /* 0x0000a20000100a00 */
[----:B------:R-:W-:Y:S01]  /*0a70*/  IADD3 R4, PT, PT, R4, -0x1, RZ ;  /* 0xffffffff04047810 */ /* 0x000fe20007ffe0ff */
[----:B------:R-:W-:Y:S01]  /*0a80*/  IMAD.MOV.U32 R13, RZ, RZ, R5 ;  /* 0x000000ffff0d7224 */ /* 0x000fe200078e0005 */
[----:B------:R-:W-:Y:S02]  /*0a90*/  MOV R12, R0 ;  /* 0x00000000000c7202 */ /* 0x000fe40000000f00 */
[----:B------:R-:W-:Y:S01]  /*0aa0*/  ISETP.GT.AND P0, PT, R4, RZ, PT ;  /* 0x000000ff0400720c */ /* 0x000fe20003f04270 */
[----:B0-----:R-:W-:Y:S02]  /*0ab0*/  VIADD R6, R6, 0xfffffff8 ;  /* 0xfffffff806067836 */ /* 0x001fe40000000000 */
[-C--:B--2---:R-:W-:Y:S02]  /*0ac0*/  IMAD R7, R11, R2.reuse, RZ ;  /* 0x000000020b077224 */ /* 0x084fe400078e02ff */
[----:B------:R-:W-:-:S04]  /*0ad0*/  IMAD.WIDE.U32 R12, R10, R2, R12 ;  /* 0x000000020a0c7225 */ /* 0x000fc800078e000c */
[----:B------:R-:W-:Y:S02]  /*0ae0*/  IMAD R7, R10, R3, R7 ;  /* 0x000000030a077224 */ /* 0x000fe400078e0207 */
[----:B------:R-:W-:Y:S02]  /*0af0*/  IMAD.MOV.U32 R0, RZ, RZ, R12 ;  /* 0x000000ffff007224 */ /* 0x000fe400078e000c */
[----:B------:R-:W-:Y:S01]  /*0b00*/  IMAD.MOV.U32 R11, RZ, RZ, R8 ;  /* 0x000000ffff0b7224 */ /* 0x000fe200078e0008 */
[----:B------:R-:W-:Y:S02]  /*0b10*/  IADD3 R5, PT, PT, R13, R7, RZ ;  /* 0x000000070d057210 */ /* 0x000fe40007ffe0ff */
[----:B------:R-:W-:Y:S01]  /*0b20*/  MOV R7, R9 ;  /* 0x0000000900077202 */ /* 0x000fe20000000f00 */
[----:B------:R-:W-:Y:S06]  /*0b30*/  @P0 BRA `(.L_x_4) ;  /* 0xfffffffc003c0947 */ /* 0x000fec000383ffff */
[----:B------:R-:W-:-:S07]  /*0b40*/  MOV R11, R8 ;  /* 0x00000008000b7202 */ /* 0x000fce0000000f00 */
.L_x_1:
[----:B------:R0:W5:Y:S01]  /*0b50*/  LDL.64 R6, [R21+0xd0] ;  /* 0x0000d00015067983 */ /* 0x0001620000100a00 */
[----:B------:R-:W1:Y:S01]  /*0b60*/  LDCU.64 UR8, c[0x0][0x528] ;  /* 0x0000a500ff0877ac */ /* 0x000e620008000a00 */
[----:B------:R-:W1:Y:S02]  /*0b70*/  S2R R8, SR_TID.X ;  /* 0x0000000000087919 */ /* 0x000e640000002100 */
[----:B-1----:R-:W-:-:S04]  /*0b80*/  ISETP.GE.U32.AND P0, PT, R8, UR8, PT ;  /* 0x0000000808007c0c */ /* 0x002fc8000bf06070 */
[----:B------:R-:W-:-:S13]  /*0b90*/  ISETP.GE.U32.AND.EX P0, PT, RZ, UR9, PT, P0 ;  /* 0x00000009ff007c0c */ /* 0x000fda000bf06100 */
[----:B0-----:R-:W-:Y:S05]  /*0ba0*/  @P0 EXIT ;  /* 0x000000000000094d */ /* 0x001fea0003800000 */
[----:B------:R0:W5:Y:S02]  /*0bb0*/  LDL.64 R2, [R21] ;  /* 0x0000000015027983 */ /* 0x0001640000100a00 */
[----:B-----5:R-:W-:Y:S01]  /*0bc0*/  IMAD R7, R7, R11, RZ ;  /* 0x0000000b07077224 */ /* 0x020fe200078e02ff */
[----:B------:R-:W1:Y:S01]  /*0bd0*/  LDCU UR4, c[0x0][0x360] ;  /* 0x00006c00ff0477ac */ /* 0x000e620008000800 */
[----:B------:R-:W-:Y:S02]  /*0be0*/  IMAD.MOV.U32 R4, RZ, RZ, R0 ;  /* 0x000000ffff047224 */ /* 0x000fe400078e0000 */
[C---:B------:R-:W-:Y:S01]  /*0bf0*/  IMAD R7, R6.reuse, R9, R7 ;  /* 0x0000000906077224 */ /* 0x040fe200078e0207 */
[----:B------:R-:W2:Y:S01]  /*0c00*/  LDCU.64 UR6, c[0x0][0x358] ;  /* 0x00006b00ff0677ac */ /* 0x000ea20008000a00 */
[----:B------:R-:W-:Y:S01]  /*0c10*/  IMAD.WIDE.U32 R4, R6, R11, R4 ;  /* 0x0000000b06047225 */ /* 0x000fe200078e0004 */
[----:B------:R-:W-:Y:S01]  /*0c20*/  MOV R11, R8 ;  /* 0x00000008000b7202 */ /* 0x000fe20000000f00 */
[----:B------:R-:W3:Y:S02]  /*0c30*/  LDCU.64 UR10, c[0x0][0x530] ;  /* 0x0000a600ff0a77ac */ /* 0x000ee40008000a00 */
[----:B------:R-:W-:Y:S01]  /*0c40*/  IMAD.MOV.U32 R0, RZ, RZ, RZ ;  /* 0x000000ffff007224 */ /* 0x000fe200078e00ff */
[----:B0-----:R-:W-:-:S07]  /*0c50*/  IADD3 R13, PT, PT, R5, R7, RZ ;  /* 0x00000007050d7210 */ /* 0x001fce0007ffe0ff */
.L_x_5:
[----:B------:R-:W-:Y:S01]  /*0c60*/  MOV R7, R13 ;  /* 0x0000000d00077202 */ /* 0x000fe20000000f00 */
[----:B---3--:R-:W-:Y:S02]  /*0c70*/  IMAD R8, R0, UR10, RZ ;  /* 0x0000000a00087c24 */ /* 0x008fe4000f8e02ff */
[----:B------:R-:W-:Y:S02]  /*0c80*/  IMAD.MOV.U32 R6, RZ, RZ, R4 ;  /* 0x000000ffff067224 */ /* 0x000fe400078e0004 */
[C---:B------:R-:W-:Y:S02]  /*0c90*/  IMAD R9, R11.reuse, UR11, R8 ;  /* 0x0000000b0b097c24 */ /* 0x040fe4000f8e0208 */
[----:B------:R-:W-:-:S04]  /*0ca0*/  IMAD.WIDE.U32 R6, R11, UR10, R6 ;  /* 0x0000000a0b067c25 */ /* 0x000fc8000f8e0006 */
[----:B------:R-:W-:Y:S01]  /*0cb0*/  IMAD.IADD R7, R7, 0x1, R9 ;  /* 0x0000000107077824 */ /* 0x000fe200078e0209 */
[----:B------:R-:W-:-:S04]  /*0cc0*/  LEA R8, P0, R6, R2, 0x3 ;  /* 0x0000000206087211 */ /* 0x000fc800078018ff */
[----:B------:R-:W-:Y:S01]  /*0cd0*/  LEA.HI.X R9, R6, R3, R7, 0x3, P0 ;  /* 0x0000000306097211 */ /* 0x000fe200000f1c07 */
[----:B------:R-:W-:Y:S01]  /*0ce0*/  IMAD.MOV.U32 R7, RZ, RZ, R0 ;  /* 0x000000ffff077224 */ /* 0x000fe200078e0000 */
[----:B------:R-:W-:Y:S02]  /*0cf0*/  MOV R6, R11 ;  /* 0x0000000b00067202 */ /* 0x000fe40000000f00 */
[----:B-1----:R-:W-:-:S03]  /*0d00*/  IADD3 R11, P0, PT, R11, UR4, RZ ;  /* 0x000000040b0b7c10 */ /* 0x002fc6000ff1e0ff */
[----:B--2---:R0:W-:Y:S01]  /*0d10*/  STG.E.64 desc[UR6][R8.64], R6 ;  /* 0x0000000608007986 */ /* 0x0041e2000c101b06 */
[----:B------:R-:W-:Y:S02]  /*0d20*/  IADD3.X R0, PT, PT, RZ, R0, RZ, P0, !PT ;  /* 0x00000000ff007210 */ /* 0x000fe400007fe4ff */
[----:B------:R-:W-:-:S04]  /*0d30*/  ISETP.GE.U32.AND P0, PT, R11, UR8, PT ;  /* 0x000000080b007c0c */ /* 0x000fc8000bf06070 */
[----:B------:R-:W-:-:S13]  /*0d40*/  ISETP.GE.U32.AND.EX P0, PT, R0, UR9, PT, P0 ;  /* 0x0000000900007c0c */ /* 0x000fda000bf06100 */
[----:B0-----:R-:W-:Y:S05]  /*0d50*/  @!P0 BRA `(.L_x_5) ;  /* 0xfffffffc00c08947 */ /* 0x001fea000383ffff */
[----:B------:R-:W-:Y:S05]  /*0d60*/  EXIT ;  /* 0x000000000000794d */ /* 0x000fea0003800000 */
        .weak           $__internal_0_$__cuda_sm20_div_u64
        .type           $__internal_0_$__cuda_sm20_div_u64,@function
        .size           $__internal_0_$__cuda_sm20_div_u64,($__internal_1_$__cuda_sm20_rem_u64 - $__internal_0_$__cuda_sm20_div_u64)
$__internal_0_$__cuda_sm20_div_u64:
[----:B------:R-:W0:Y:S08]  /*0d70*/  I2F.U64.RP R14, R2 ;  /* 0x00000002000e7312 */ /* 0x000e300000309000 */
[----:B0-----:R-:W0:Y:S02]  /*0d80*/  MUFU.RCP R14, R14 ;  /* 0x0000000e000e7308 */ /* 0x001e240000001000 */
[----:B0-----:R-:W-:-:S06]  /*0d90*/  VIADD R8, R14, 0x1ffffffe ;  /* 0x1ffffffe0e087836 */ /* 0x001fcc0000000000 */
[----:B------:R-:W0:Y:S02]  /*0da0*/  F2I.U64.TRUNC R8, R8 ;  /* 0x0000000800087311 */ /* 0x000e24000020d800 */
[----:B0-----:R-:W-:-:S04]  /*0db0*/  IMAD.WIDE.U32 R12, R8, R2, RZ ;  /* 0x00000002080c7225 */ /* 0x001fc800078e00ff */
[----:B------:R-:W-:Y:S01]  /*0dc0*/  IMAD R13, R8, R3, R13 ;  /* 0x00000003080d7224 */ /* 0x000fe200078e020d */
[----:B------:R-:W-:-:S03]  /*0dd0*/  IADD3 R15, P0, PT, RZ, -R12, RZ ;  /* 0x8000000cff0f7210 */ /* 0x000fc60007f1e0ff */
[----:B------:R-:W-:Y:S02]  /*0de0*/  IMAD R13, R9, R2, R13 ;  /* 0x00000002090d7224 */ /* 0x000fe400078e020d */
[----:B------:R-:W-:-:S03]  /*0df0*/  IMAD.HI.U32 R12, R8, R15, RZ ;  /* 0x0000000f080c7227 */ /* 0x000fc600078e00ff */
[----:B------:R-:W-:Y:S01]  /*0e00*/  IADD3.X R17, PT, PT, RZ, ~R13, RZ, P0, !PT ;  /* 0x8000000dff117210 */ /* 0x000fe200007fe4ff */
[----:B------:R-:W-:-:S04]  /*0e10*/  IMAD.MOV.U32 R13, RZ, RZ, R8 ;  /* 0x000000ffff0d7224 */ /* 0x000fc800078e0008 */
[----:B------:R-:W-:-:S04]  /*0e20*/  IMAD.WIDE.U32 R12, P0, R8, R17, R12 ;  /* 0x00000011080c7225 */ /* 0x000fc8000780000c */
[C---:B------:R-:W-:Y:S02]  /*0e30*/  IMAD R19, R9.reuse, R17, RZ ;  /* 0x0000001109137224 */ /* 0x040fe400078e02ff */
[----:B------:R-:W-:-:S04]  /*0e40*/  IMAD.HI.U32 R12, P1, R9, R15, R12 ;  /* 0x0000000f090c7227 */ /* 0x000fc8000782000c */
[----:B------:R-:W-:Y:S01]  /*0e50*/  IMAD.HI.U32 R17, R9, R17, RZ ;  /* 0x0000001109117227 */ /* 0x000fe200078e00ff */
[----:B------:R-:W-:-:S04]  /*0e60*/  IADD3 R13, P2, PT, R19, R12, RZ ;  /* 0x0000000c130d7210 */ /* 0x000fc80007f5e0ff */
[----:B------:R-:W-:Y:S01]  /*0e70*/  IADD3.X R12, PT, PT, R17, R9, RZ, P0, !PT ;  /* 0x00000009110c7210 */ /* 0x000fe200007fe4ff */
[----:B------:R-:W-:-:S03]  /*0e80*/  IMAD.WIDE.U32 R8, R13, R2, RZ ;  /* 0x000000020d087225 */ /* 0x000fc600078e00ff */
[----:B------:R-:W-:Y:S01]  /*0e90*/  IADD3.X R15, PT, PT, RZ, RZ, R12, P2, P1 ;  /* 0x000000ffff0f7210 */ /* 0x000fe200017e240c */
[----:B------:R-:W-:Y:S01]  /*0ea0*/  IMAD R9, R13, R3, R9 ;  /* 0x000000030d097224 */ /* 0x000fe200078e0209 */
[----:B------:R-:W-:-:S03]  /*0eb0*/  IADD3 R17, P0, PT, RZ, -R8, RZ ;  /* 0x80000008ff117210 */ /* 0x000fc60007f1e0ff */
[----:B------:R-:W-:Y:S02]  /*0ec0*/  IMAD R9, R15, R2, R9 ;  /* 0x000000020f097224 */ /* 0x000fe400078e0209 */
[----:B------:R-:W-:-:S04]  /*0ed0*/  IMAD.HI.U32 R12, R13, R17, RZ ;  /* 0x000000110d0c7227 */ /* 0x000fc800078e00ff */
[----:B------:R-:W-:-:S04]  /*0ee0*/  IMAD.X R8, RZ, RZ, ~R9, P0 ;  /* 0x000000ffff087224 */ /* 0x000fc800000e0e09 */
[----:B------:R-:W-:-:S04]  /*0ef0*/  IMAD.WIDE.U32 R12, P0, R13, R8, R12 ;  /* 0x000000080d0c7225 */ /* 0x000fc8000780000c */
[C---:B------:R-:W-:Y:S02]  /*0f00*/  IMAD R9, R15.reuse, R8, RZ ;  /* 0x000000080f097224 */ /* 0x040fe400078e02ff */
[----:B------:R-:W-:-:S04]  /*0f10*/  IMAD.HI.U32 R12, P1, R15, R17, R12 ;  /* 0x000000110f0c7227 */ /* 0x000fc8000782000c */
[----:B------:R-:W-:Y:S01]  /*0f20*/  IMAD.HI.U32 R8, R15, R8, RZ ;  /* 0x000000080f087227 */ /* 0x000fe200078e00ff */
[----:B------:R-:W-:-:S03]  /*0f30*/  IADD3 R12, P2, PT, R9, R12, RZ ;  /* 0x0000000c090c7210 */ /* 0x000fc60007f5e0ff */
[----:B------:R-:W-:Y:S01]  /*0f40*/  IMAD.MOV.U32 R9, RZ, RZ, RZ ;  /* 0x000000ffff097224 */ /* 0x000fe200078e00ff */
[----:B------:R-:W-:Y:S01]  /*0f50*/  IADD3.X R15, PT, PT, R8, R15, RZ, P0, !PT ;  /* 0x0000000f080f7210 */ /* 0x000fe200007fe4ff */
[----:B------:R-:W-:-:S03]  /*0f60*/  IMAD.HI.U32 R8, R12, R11, RZ ;  /* 0x0000000b0c087227 */ /* 0x000fc600078e00ff */
[----:B------:R-:W-:Y:S01]  /*0f70*/  IADD3.X R14, PT, PT, RZ, RZ, R15, P2, P1 ;  /* 0x000000ffff0e7210 */ /* 0x000fe200017e240f */
[----:B------:R-:W-:-:S04]  /*0f80*/  IMAD.WIDE.U32 R8, R12, R7, R8 ;  /* 0x000000070c087225 */ /* 0x000fc800078e0008 */
[C---:B------:R-:W-:Y:S02]  /*0f90*/  IMAD R13, R14.reuse, R7, RZ ;  /* 0x000000070e0d7224 */ /* 0x040fe400078e02ff */
[----:B------:R-:W-:-:S04]  /*0fa0*/  IMAD.HI.U32 R8, P0, R14, R11, R8 ;  /* 0x0000000b0e087227 */ /* 0x000fc80007800008 */
[----:B------:R-:W-:Y:S01]  /*0fb0*/  IMAD.HI.U32 R12, R14, R7, RZ ;  /* 0x000000070e0c7227 */ /* 0x000fe200078e00ff */
[----:B------:R-:W-:-:S04]  /*0fc0*/  IADD3 R13, P1, PT, R13, R8, RZ ;  /* 0x000000080d0d7210 */ /* 0x000fc80007f3e0ff */
[----:B------:R-:W-:Y:S01]  /*0fd0*/  IADD3.X R12, PT, PT, R12, RZ, RZ, P0, !PT ;  /* 0x000000ff0c0c7210 */ /* 0x000fe200007fe4ff */
[----:B------:R-:W-:-:S04]  /*0fe0*/  IMAD.WIDE.U32 R8, R13, R2, RZ ;  /* 0x000000020d087225 */ /* 0x000fc800078e00ff */
[----:B------:R-:W-:Y:S01]  /*0ff0*/  IMAD.X R15, RZ, RZ, R12, P1 ;  /* 0x000000ffff0f7224 */ /* 0x000fe200008e060c */
[----:B------:R-:W-:Y:S01]  /*1000*/  IADD3 R19, P1, PT, -R8, R11, RZ ;  /* 0x0000000b08137210 */ /* 0x000fe20007f3e1ff */
[----:B------:R-:W-:-:S03]  /*1010*/  IMAD R9, R13, R3, R9 ;  /* 0x000000030d097224 */ /* 0x000fc600078e0209 */
[-C--:B------:R-:W-:Y:S01]  /*1020*/  ISETP.GE.U32.AND P0, PT, R19, R2.reuse, PT ;  /* 0x000000021300720c */ /* 0x080fe20003f06070 */
[----:B------:R-:W-:Y:S01]  /*1030*/  IMAD R8, R15, R2, R9 ;  /* 0x000000020f087224 */ /* 0x000fe200078e0209 */
[----:B------:R-:W-:-:S04]  /*1040*/  IADD3 R9, P2, PT, -R2, R19, RZ ;  /* 0x0000001302097210 */ /* 0x000fc80007f5e1ff */
[----:B------:R-:W-:Y:S02]  /*1050*/  IADD3.X R23, PT, PT, ~R8, R7, RZ, P1, !PT ;  /* 0x0000000708177210 */ /* 0x000fe40000ffe5ff */
[----:B------:R-:W-:Y:S02]  /*1060*/  IADD3 R8, P1, PT, R13, 0x1, RZ ;  /* 0x000000010d087810 */ /* 0x000fe40007f3e0ff */
[C---:B------:R-:W-:Y:S01]  /*1070*/  ISETP.GE.U32.AND.EX P0, PT, R23.reuse, R3, PT, P0 ;  /* 0x000000031700720c */ /* 0x040fe20003f06100 */
[----:B------:R-:W-:Y:S01]  /*1080*/  IMAD.X R17, R23, 0x1, ~R3, P2 ;  /* 0x0000000117117824 */ /* 0x000fe200010e0e03 */
[----:B------:R-:W-:Y:S02]  /*1090*/  IADD3.X R12, PT, PT, RZ, R15, RZ, P1, !PT ;  /* 0x0000000fff0c7210 */ /* 0x000fe40000ffe4ff */
[----:B------:R-:W-:Y:S02]  /*10a0*/  SEL R9, R9, R19, P0 ;  /* 0x0000001309097207 */ /* 0x000fe40000000000 */
[----:B------:R-:W-:-:S02]  /*10b0*/  SEL R8, R8, R13, P0 ;  /* 0x0000000d08087207 */ /* 0x000fc40000000000 */
[----:B------:R-:W-:Y:S02]  /*10c0*/  SEL R17, R17, R23, P0 ;  /* 0x0000001711117207 */ /* 0x000fe40000000000 */
[----:B------:R-:W-:Y:S02]  /*10d0*/  SEL R15, R12, R15, P0 ;  /* 0x0000000f0c0f7207 */ /* 0x000fe40000000000 */
[----:B------:R-:W-:Y:S01]  /*10e0*/  ISETP.GE.U32.AND P0, PT, R9, R2, PT ;  /* 0x000000020900720c */ /* 0x000fe20003f06070 */
[----:B------:R-:W-:Y:S01]  /*10f0*/  IMAD.MOV.U32 R9, RZ, RZ, 0x0 ;  /* 0x00000000ff097424 */ /* 0x000fe200078e00ff */
[----:B------:R-:W-:Y:S02]  /*1100*/  IADD3 R13, P2, PT, R8, 0x1, RZ ;  /* 0x00000001080d7810 */ /* 0x000fe40007f5e0ff */
[----:B------:R-:W-:Y:S02]  /*1110*/  ISETP.GE.U32.AND.EX P0, PT, R17, R3, PT, P0 ;  /* 0x000000031100720c */ /* 0x000fe40003f06100 */
[----:B------:R-:W-:Y:S01]  /*1120*/  ISETP.NE.U32.AND P1, PT, R2, RZ, PT ;  /* 0x000000ff0200720c */ /* 0x000fe20003f25070 */
[----:B------:R-:W-:Y:S01]  /*1130*/  IMAD.X R14, RZ, RZ, R15, P2 ;  /* 0x000000ffff0e7224 */ /* 0x000fe200010e060f */
[----:B------:R-:W-:-:S02]  /*1140*/  SEL R13, R13, R8, P0 ;  /* 0x000000080d0d7207 */ /* 0x000fc40000000000 */
[----:B------:R-:W-:Y:S02]  /*1150*/  MOV R8, R10 ;  /* 0x0000000a00087202 */ /* 0x000fe40000000f00 */
[----:B------:R-:W-:Y:S02]  /*1160*/  ISETP.NE.AND.EX P1, PT, R3, RZ, PT, P1 ;  /* 0x000000ff0300720c */ /* 0x000fe40003f25310 */
[----:B------:R-:W-:Y:S02]  /*1170*/  SEL R14, R14, R15, P0 ;  /* 0x0000000f0e0e7207 */ /* 0x000fe40000000000 */
[----:B------:R-:W-:Y:S02]  /*1180*/  SEL R13, R13, 0xffffffff, P1 ;  /* 0xffffffff0d0d7807 */ /* 0x000fe40000800000 */
[----:B------:R-:W-:Y:S01]  /*1190*/  SEL R14, R14, 0xffffffff, P1 ;  /* 0xffffffff0e0e7807 */ /* 0x000fe20000800000 */
[----:B------:R-:W-:Y:S06]  /*11a0*/  RET.REL.NODEC R8 `(_Z18fillSliceWithIndexImLin1EEv10TensorInfoIlT_ES1_S1_S1_) ;  /* 0xffffffec08947950 */ /* 0x000fec0003c3ffff */
        .weak           $__internal_1_$__cuda_sm20_rem_u64
        .type           $__internal_1_$__cuda_sm20_rem_u64,@function
        .size           $__internal_1_$__cuda_sm20_rem_u64,(.L_x_20 - $__internal_1_$__cuda_sm20_rem_u64)
$__internal_1_$__cuda_sm20_rem_u64:
[----:B------:R-:W0:Y:S08]  /*11b0*/  I2F.U64.RP R13, R2 ;  /* 0x00000002000d7312 */ /* 0x000e300000309000 */
[----:B0-----:R-:W0:Y:S02]  /*11c0*/  MUFU.RCP R13, R13 ;  /* 0x0000000d000d7308 */ /* 0x001e240000001000 */
[----:B0-----:R-:W-:-:S06]  /*11d0*/  IADD3 R10, PT, PT, R13, 0x1ffffffe, RZ ;  /* 0x1ffffffe0d0a7810 */ /* 0x001fcc0007ffe0ff */
[----:B------:R-:W0:Y:S02]  /*11e0*/  F2I.U64.TRUNC R10, R10 ;  /* 0x0000000a000a7311 */ /* 0x000e24000020d800 */
[----:B0-----:R-:W-:-:S04]  /*11f0*/  IMAD.WIDE.U32 R16, R10, R2, RZ ;  /* 0x000000020a107225 */ /* 0x001fc800078e00ff */
[C---:B------:R-:W-:Y:S01]  /*1200*/  IMAD R15, R10.reuse, R3, R17 ;  /* 0x000000030a0f7224 */ /* 0x040fe200078e0211 */
[----:B------:R-:W-:Y:S02]  /*1210*/  IADD3 R19, P0, PT, RZ, -R16, RZ ;  /* 0x80000010ff137210 */ /* 0x000fe40007f1e0ff */
[----:B------:R-:W-:Y:S01]  /*1220*/  MOV R17, R10 ;  /* 0x0000000a00117202 */ /* 0x000fe20000000f00 */
        /* <DEDUP_REMOVED lines=8> */
[----:B------:R-:W-:Y:S02]  /*12b0*/  IMAD.X R13, R13, 0x1, R11, P0 ;  /* 0x000000010d0d7824 */ /* 0x000fe400000e060b */
[----:B------:R-:W-:-:S03]  /*12c0*/  IMAD.WIDE.U32 R10, R17, R2, RZ ;  /* 0x00000002110a7225 */ /* 0x000fc600078e00ff */
[----:B------:R-:W-:Y:S01]  /*12d0*/  IADD3.X R13, PT, PT, RZ, RZ, R13, P2, P1 ;  /* 0x000000ffff0d7210 */ /* 0x000fe200017e240d */
[----:B------:R-:W-:Y:S01]  /*12e0*/  IMAD R11, R17, R3, R11 ;  /* 0x00000003110b7224 */ /* 0x000fe200078e020b */
[----:B------:R-:W-:-:S03]  /*12f0*/  IADD3 R15, P0, PT, RZ, -R10, RZ ;  /* 0x8000000aff0f7210 */ /* 0x000fc60007f1e0ff */
[----:B------:R-:W-:Y:S02]  /*1300*/  IMAD R11, R13, R2, R11 ;  /* 0x000000020d0b7224 */ /* 0x000fe400078e020b */
[----:B------:R-:W-:-:S03]  /*1310*/  IMAD.HI.U32 R16, R17, R15, RZ ;  /* 0x0000000f11107227 */ /* 0x000fc600078e00ff */
[----:B------:R-:W-:Y:S01]  /*1320*/  IADD3.X R10, PT, PT, RZ, ~R11, RZ, P0, !PT ;  /* 0x8000000bff0a7210 */ /* 0x000fe200007fe4ff */
[----:B------:R-:W-:-:S04]  /*1330*/  HFMA2 R11, -RZ, RZ, 0, 0 ;  /* 0x00000000ff0b7431 */ /* 0x000fc800000001ff */
[----:B------:R-:W-:-:S04]  /*1340*/  IMAD.WIDE.U32 R16, P0, R17, R10, R16 ;  /* 0x0000000a11107225 */ /* 0x000fc80007800010 */
[C---:B------:R-:W-:Y:S02]  /*1350*/  IMAD R18, R13.reuse, R10, RZ ;  /* 0x0000000a0d127224 */ /* 0x040fe400078e02ff */
[----:B------:R-:W-:-:S04]  /*1360*/  IMAD.HI.U32 R15, P1, R13, R15, R16 ;  /* 0x0000000f0d0f7227 */ /* 0x000fc80007820010 */
[----:B------:R-:W-:Y:S01]  /*1370*/  IMAD.HI.U32 R10, R13, R10, RZ ;  /* 0x0000000a0d0a7227 */ /* 0x000fe200078e00ff */
[----:B------:R-:W-:-:S03]  /*1380*/  IADD3 R15, P2, PT, R18, R15, RZ ;  /* 0x0000000f120f7210 */ /* 0x000fc60007f5e0ff */
[----:B------:R-:W-:Y:S02]  /*1390*/  IMAD.X R13, R10, 0x1, R13, P0 ;  /* 0x000000010a0d7824 */ /* 0x000fe400000e060d */
[----:B------:R-:W-:-:S03]  /*13a0*/  IMAD.HI.U32 R10, R15, R12, RZ ;  /* 0x0000000c0f0a7227 */ /* 0x000fc600078e00ff */
[----:B------:R-:W-:Y:S01]  /*13b0*/  IADD3.X R13, PT, PT, RZ, RZ, R13, P2, P1 ;  /* 0x000000ffff0d7210 */ /* 0x000fe200017e240d */
[----:B------:R-:W-:-:S04]  /*13c0*/  IMAD.WIDE.U32 R10, R15, R7, R10 ;  /* 0x000000070f0a7225 */ /* 0x000fc800078e000a */
[C---:B------:R-:W-:Y:S02]  /*13d0*/  IMAD R15, R13.reuse, R7, RZ ;  /* 0x000000070d0f7224 */ /* 0x040fe400078e02ff */
[----:B------:R-:W-:-:S04]  /*13e0*/  IMAD.HI.U32 R10, P0, R13, R12, R10 ;  /* 0x0000000c0d0a7227 */ /* 0x000fc8000780000a */
[----:B------:R-:W-:Y:S01]  /*13f0*/  IMAD.HI.U32 R13, R13, R7, RZ ;  /* 0x000000070d0d7227 */ /* 0x000fe200078e00ff */
[----:B------:R-:W-:-:S03]  /*1400*/  IADD3 R15, P1, PT, R15, R10, RZ ;  /* 0x0000000a0f0f7210 */ /* 0x000fc60007f3e0ff */
[----:B------:R-:W-:Y:S02]  /*1410*/  IMAD.X R13, RZ, RZ, R13, P0 ;  /* 0x000000ffff0d7224 */ /* 0x000fe400000e060d */
[----:B------:R-:W-:-:S03]  /*1420*/  IMAD.WIDE.U32 R10, R15, R2, RZ ;  /* 0x000000020f0a7225 */ /* 0x000fc600078e00ff */
[----:B------:R-:W-:Y:S01]  /*1430*/  IADD3.X R13, PT, PT, RZ, R13, RZ, P1, !PT ;  /* 0x0000000dff0d7210 */ /* 0x000fe20000ffe4ff */
[----:B------:R-:W-:Y:S01]  /*1440*/  IMAD R15, R15, R3, R11 ;  /* 0x000000030f0f7224 */ /* 0x000fe200078e020b */
[----:B------:R-:W-:-:S03]  /*1450*/  IADD3 R17, P1, PT, -R10, R12, RZ ;  /* 0x0000000c0a117210 */ /* 0x000fc60007f3e1ff */
[-C--:B------:R-:W-:Y:S01]  /*1460*/  IMAD R10, R13, R2.reuse, R15 ;  /* 0x000000020d0a7224 */ /* 0x080fe200078e020f */
[----:B------:R-:W-:Y:S02]  /*1470*/  ISETP.GE.U32.AND P0, PT, R17, R2, PT ;  /* 0x000000021100720c */ /* 0x000fe40003f06070 */
[----:B------:R-:W-:Y:S01]  /*1480*/  MOV R15, 0x0 ;  /* 0x00000000000f7802 */ /* 0x000fe20000000f00 */
[----:B------:R-:W-:Y:S01]  /*1490*/  IMAD.X R7, R7, 0x1, ~R10, P1 ;  /* 0x0000000107077824 */ /* 0x000fe200008e0e0a */
[----:B------:R-:W-:-:S04]  /*14a0*/  IADD3 R11, P1, PT, -R2, R17, RZ ;  /* 0x00000011020b7210 */ /* 0x000fc80007f3e1ff */
[----:B------:R-:W-:Y:S02]  /*14b0*/  ISETP.GE.U32.AND.EX P0, PT, R7, R3, PT, P0 ;  /* 0x000000030700720c */ /* 0x000fe40003f06100 */
[----:B------:R-:W-:Y:S02]  /*14c0*/  IADD3.X R13, PT, PT, ~R3, R7, RZ, P1, !PT ;  /* 0x00000007030d7210 */ /* 0x000fe40000ffe5ff */
[----:B------:R-:W-:Y:S02]  /*14d0*/  SEL R11, R11, R17, P0 ;  /* 0x000000110b0b7207 */ /* 0x000fe40000000000 */
[----:B------:R-:W-:Y:S02]  /*14e0*/  SEL R13, R13, R7, P0 ;  /* 0x000000070d0d7207 */ /* 0x000fe40000000000 */
[----:B------:R-:W-:Y:S02]  /*14f0*/  IADD3 R7, P2, PT, -R2, R11, RZ ;  /* 0x0000000b02077210 */ /* 0x000fe40007f5e1ff */
[----:B------:R-:W-:-:S02]  /*1500*/  ISETP.GE.U32.AND P0, PT, R11, R2, PT ;  /* 0x000000020b00720c */ /* 0x000fc40003f06070 */
[----:B------:R-:W-:Y:S01]  /*1510*/  ISETP.NE.U32.AND P1, PT, R2, RZ, PT ;  /* 0x000000ff0200720c */ /* 0x000fe20003f25070 */
[C---:B------:R-:W-:Y:S01]  /*1520*/  IMAD.X R10, R13.reuse, 0x1, ~R3, P2 ;  /* 0x000000010d0a7824 */ /* 0x040fe200010e0e03 */
[----:B------:R-:W-:Y:S02]  /*1530*/  ISETP.GE.U32.AND.EX P0, PT, R13, R3, PT, P0 ;  /* 0x000000030d00720c */ /* 0x000fe40003f06100 */
[----:B------:R-:W-:Y:S02]  /*1540*/  ISETP.NE.AND.EX P1, PT, R3, RZ, PT, P1 ;  /* 0x000000ff0300720c */ /* 0x000fe40003f25310 */
[----:B------:R-:W-:Y:S02]  /*1550*/  SEL R2, R7, R11, P0 ;  /* 0x0000000b07027207 */ /* 0x000fe40000000000 */
[----:B------:R-:W-:Y:S02]  /*1560*/  SEL R3, R10, R13, P0 ;  /* 0x0000000d0a037207 */ /* 0x000fe40000000000 */
[----:B------:R-:W-:-:S02]  /*1570*/  SEL R2, R2, 0xffffffff, P1 ;  /* 0xffffffff02027807 */ /* 0x000fc40000800000 */
[----:B------:R-:W-:Y:S01]  /*1580*/  SEL R3, R3, 0xffffffff, P1 ;  /* 0xffffffff03037807 */ /* 0x000fe20000800000 */
[----:B------:R-:W-:Y:S06]  /*1590*/  RET.REL.NODEC R14 `(_Z18fillSliceWithIndexImLin1EEv10TensorInfoIlT_ES1_S1_S1_) ;  /* 0xffffffe80e987950 */ /* 0x000fec0003c3ffff */
.L_x_6:
        /* <DEDUP_REMOVED lines=14> */
.L_x_20:


//--------------------- .text._Z18fillSliceWithIndexIjLin1EEv10TensorInfoIlT_ES1_S1_S1_ --------------------------
	.section	.text._Z18fillSliceWithIndexIjLin1EEv10TensorInfoIlT_ES1_S1_S1_,"ax",@progbits
	.align	128
        .global         _Z18fillSliceWithIndexIjLin1EEv10TensorInfoIlT_ES1_S1_S1_
        .type           _Z18fillSliceWithIndexIjLin1EEv10TensorInfoIlT_ES1_S1_S1_,@function
        .size           _Z18fillSliceWithIndexIjLin1EEv10TensorInfoIlT_ES1_S1_S1_,(.L_x_23 - _Z18fillSliceWithIndexIjLin1EEv10TensorInfoIlT_ES1_S1_S1_)
        .other          _Z18fillSliceWithIndexIjLin1EEv10TensorInfoIlT_ES1_S1_S1_,@"STO_CUDA_ENTRY STV_DEFAULT"
_Z18fillSliceWithIndexIjLin1EEv10TensorInfoIlT_ES1_S1_S1_:
.text._Z18fillSliceWithIndexIjLin1EEv10TensorInfoIlT_ES1_S1_S1_:
        /* <DEDUP_REMOVED lines=9> */
[----:B---3--:R3:W-:Y:S07]  /*0090*/  STL.64 [R0], R26 ;  /* 0x0000001a00007387 */ /* 0x0087ee0000100a00 */
[----:B------:R-:W5:Y:S01]  /*00a0*/  LDC.64 R24, c[0x0][0x398] ;  /* 0x0000e600ff187b82 */ /* 0x000f620000000a00 */
[----:B----4-:R-:W-:Y:S07]  /*00b0*/  STL.64 [R0+0x8], R2 ;  /* 0x0000080200007387 */ /* 0x010fee0000100a00 */
[----:B------:R-:W4:Y:S08]  /*00c0*/  LDC.64 R22, c[0x0][0x3a0] ;  /* 0x0000e800ff167b82 */ /* 0x000f300000000a00 */
[----:B---3--:R-:W3:Y:S01]  /*00d0*/  LDC.64 R26, c[0x0][0x3e8] ;  /* 0x0000fa00ff1a7b82 */ /* 0x008ee20000000a00 */
[----:B-1----:R-:W-:Y:S07]  /*00e0*/  STL.64 [R0+0x10], R4 ;  /* 0x0000100400007387 */ /* 0x002fee0000100a00 */
[----:B------:R-:W1:Y:S01]  /*00f0*/  LDC.64 R20, c[0x0][0x3a8] ;  /* 0x0000ea00ff147b82 */ /* 0x000e620000000a00 */
[----:B-----5:R-:W-:Y:S07]  /*0100*/  STL.64 [R0+0x18], R24 ;  /* 0x0000181800007387 */ /* 0x020fee0000100a00 */
[----:B------:R-:W5:Y:S01]  /*0110*/  LDC.64 R18, c[0x0][0x3b0] ;  /* 0x0000ec00ff127b82 */ /* 0x000f620000000a00 */
[----:B----4-:R-:W-:Y:S07]  /*0120*/  STL.64 [R0+0x20], R22 ;  /* 0x0000201600007387 */ /* 0x010fee0000100a00 */
[----:B------:R-:W4:Y:S01]  /*0130*/  LDC.64 R16, c[0x0][0x3b8] ;  /* 0x0000ee00ff107b82 */ /* 0x000f220000000a00 */
[----:B---3--:R3:W-:Y:S07]  /*0140*/  STL.64 [R0+0x68], R26 ;  /* 0x0000681a00007387 */ /* 0x0087ee0000100a00 */
[----:B------:R-:W0:Y:S01]  /*0150*/  LDC.64 R14, c[0x0][0x3c0] ;  /* 0x0000f000ff0e7b82 */ /* 0x000e220000000a00 */
[----:B-1----:R-:W-:Y:S07]  /*0160*/  STL.64 [R0+0x28], R20 ;  /* 0x0000281400007387 */ /* 0x002fee0000100a00 */
[----:B------:R-:W1:Y:S01]  /*0170*/  LDC.64 R12, c[0x0][0x3c8] ;  /* 0x0000f200ff0c7b82 */ /* 0x000e620000000a00 */
[----:B-----5:R-:W-:Y:S07]  /*0180*/  STL.64 [R0+0x30], R18 ;  /* 0x0000301200007387 */ /* 0x020fee0000100a00 */
[----:B------:R-:W5:Y:S01]  /*0190*/  LDC.64 R10, c[0x0][0x3d0] ;  /* 0x0000f400ff0a7b82 */ /* 0x000f620000000a00 */
[----:B----4-:R-:W-:Y:S07]  /*01a0*/  STL.64 [R0+0x38], R16 ;  /* 0x0000381000007387 */ /* 0x010fee0000100a00 */
[----:B------:R-:W4:Y:S01]  /*01b0*/  LDC.64 R8, c[0x0][0x3d8] ;  /* 0x0000f600ff087b82 */ /* 0x000f220000000a00 */
[----:B0-----:R-:W-:Y:S07]  /*01c0*/  STL.64 [R0+0x40], R14 ;  /* 0x0000400e00007387 */ /* 0x001fee0000100a00 */
[----:B------:R-:W0:Y:S01]  /*01d0*/  LDC.64 R6, c[0x0][0x3e0] ;  /* 0x0000f800ff067b82 */ /* 0x000e220000000a00 */
[----:B-1----:R-:W-:Y:S07]  /*01e0*/  STL.64 [R0+0x48], R12 ;  /* 0x0000480c00007387 */ /* 0x002fee0000100a00 */
[----:B------:R-:W-:Y:S01]  /*01f0*/  S2UR UR5, SR_CTAID.Z ;  /* 0x00000000000579c3 */ /* 0x000fe20000002700 */
[----:B-----5:R-:W-:Y:S07]  /*0200*/  STL.64 [R0+0x50], R10 ;  /* 0x0000500a00007387 */ /* 0x020fee0000100a00 */
[----:B------:R-:W1:Y:S01]  /*0210*/  S2UR UR6, SR_CTAID.Y ;  /* 0x00000000000679c3 */ /* 0x000e620000002600 */
[----:B----4-:R4:W-:Y:S07]  /*0220*/  STL.64 [R0+0x58], R8 ;  /* 0x0000580800007387 */ /* 0x0109ee0000100a00 */
[----:B------:R-:W2:Y:S01]  /*0230*/  S2UR UR8, SR_CTAID.X ;  /* 0x00000000000879c3 */ /* 0x000ea20000002500 */
[----:B0-----:R0:W-:Y:S07]  /*0240*/  STL.64 [R0+0x60], R6 ;  /* 0x0000600600007387 */ /* 0x0011ee0000100a00 */
[----:B---3--:R-:W3:Y:S08]  /*0250*/  LDC R26, c[0x0][0x458] ;  /* 0x00011600ff1a7b82 */ /* 0x008ef00000000800 */
[----:B------:R-:W5:Y:S01]  /*0260*/  LDC.64 R28, c[0x0][0x3f0] ;  /* 0x0000fc00ff1c7b82 */ /* 0x000f620000000a00 */
[----:B-1----:R-:W-:-:S07]  /*0270*/  UIMAD UR4, UR4, UR5, UR6 ;  /* 0x00000005040472a4 */ /* 0x002fce000f8e0206 */
[----:B------:R-:W1:Y:S01]  /*0280*/  LDC.64 R2, c[0x0][0x3f8] ;  /* 0x0000fe00ff027b82 */ /* 0x000e620000000a00 */
[----:B--2---:R-:W-:-:S07]  /*0290*/  UIMAD UR4, UR4, UR7, UR8 ;  /* 0x00000007040472a4 */ /* 0x004fce000f8e0208 */
[----:B------:R-:W2:Y:S01]  /*02a0*/  LDC.64 R4, c[0x0][0x400] ;  /* 0x00010000ff047b82 */ /* 0x000ea20000000a00 */
[----:B---3--:R-:W-:-:S07]  /*02b0*/  ISETP.LE.U32.AND P0, PT, R26, UR4, PT ;  /* 0x000000041a007c0c */ /* 0x008fce000bf03070 */
[----:B----4-:R-:W3:Y:S01]  /*02c0*/  LDC.64 R8, c[0x0][0x408] ;  /* 0x00010200ff087b82 */ /* 0x010ee20000000a00 */
[----:B-----5:R4:W-:Y:S07]  /*02d0*/  STL.64 [R0+0x70], R28 ;  /* 0x0000701c00007387 */ /* 0x0209ee0000100a00 */
[----:B0-----:R-:W0:Y:S01]  /*02e0*/  LDC.64 R6, c[0x0][0x410] ;  /* 0x00010400ff067b82 */ /* 0x001e220000000a00 */
[----:B-1----:R4:W-:Y:S07]  /*02f0*/  STL.64 [R0+0x78], R2 ;  /* 0x0000780200007387 */ /* 0x0029ee0000100a00 */
[----:B------:R-:W1:Y:S01]  /*0300*/  LDC.64 R10, c[0x0][0x418] ;  /* 0x00010600ff0a7b82 */ /* 0x000e620000000a00 */
[----:B--2---:R4:W-:Y:S07]  /*0310*/  STL.64 [R0+0x80], R4 ;  /* 0x0000800400007387 */ /* 0x0049ee0000100a00 */
[----:B------:R-:W2:Y:S01]  /*0320*/  LDC.64 R12, c[0x0][0x420] ;  /* 0x00010800ff0c7b82 */ /* 0x000ea20000000a00 */
[----:B---3--:R4:W-:Y:S07]  /*0330*/  STL.64 [R0+0x88], R8 ;  /* 0x0000880800007387 */ /* 0x0089ee0000100a00 */
[----:B------:R-:W3:Y:S01]  /*0340*/  LDC.64 R14, c[0x0][0x428] ;  /* 0x00010a00ff0e7b82 */ /* 0x000ee20000000a00 */
[----:B0-----:R4:W-:Y:S07]  /*0350*/  STL.64 [R0+0x90], R6 ;  /* 0x0000900600007387 */ /* 0x0019ee0000100a00 */
[----:B------:R-:W0:Y:S01]  /*0360*/  LDC.64 R16, c[0x0][0x430] ;  /* 0x00010c00ff107b82 */ /* 0x000e220000000a00 */
        /* <DEDUP_REMOVED lines=8> */
[----:B-1----:R4:W-:Y:S04]  /*03f0*/  STL.64 [R0+0xb8], R18 ;  /* 0x0000b81200007387 */ /* 0x0029e80000100a00 */
[----:B--2---:R4:W-:Y:S04]  /*0400*/  STL.64 [R0+0xc0], R20 ;  /* 0x0000c01400007387 */ /* 0x0049e80000100a00 */
[----:B---3--:R4:W-:Y:S04]  /*0410*/  STL.64 [R0+0xc8], R22 ;  /* 0x0000c81600007387 */ /* 0x0089e80000100a00 */
[----:B0-----:R4:W-:Y:S01]  /*0420*/  STL.64 [R0+0xd0], R24 ;  /* 0x0000d01800007387 */ /* 0x0019e20000100a00 */
[----:B------:R-:W-:Y:S05]  /*0430*/  @P0 EXIT ;  /* 0x000000000000094d */ /* 0x000fea0003800000 */
[----:B----4-:R-:W2:Y:S01]  /*0440*/  LDL R5, [R0+0xd0] ;  /* 0x0000d00000057983 */ /* 0x010ea20000100800 */
[----:B------:R-:W-:Y:S01]  /*0450*/  MOV R3, UR4 ;  /* 0x0000000400037c02 */ /* 0x000fe20008000f00 */
[----:B------:R-:W-:Y:S02]  /*0460*/  IMAD.MOV.U32 R6, RZ, RZ, RZ ;  /* 0x000000ffff067224 */ /* 0x000fe400078e00ff */
[----:B--2---:R-:W-:-:S05]  /*0470*/  VIADD R4, R5, 0xffffffff ;  /* 0xffffffff05047836 */ /* 0x004fca0000000000 */
[----:B------:R-:W-:-:S13]  /*0480*/  ISETP.GE.AND P0, PT, R4, 0x1, PT ;  /* 0x000000010400780c */ /* 0x000fda0003f06270 */
[----:B------:R-:W-:Y:S05]  /*0490*/  @!P0 BRA `(.L_x_7) ;  /* 0x0000000800e48947 */ /* 0x000fea0003800000 */
[----:B------:R-:W-:Y:S01]  /*04a0*/  ISETP.GT.AND P1, PT, R4, 0x3, PT ;  /* 0x000000030400780c */ /* 0x000fe20003f24270 */
[----:B------:R-:W-:Y:S01]  /*04b0*/  IMAD R5, R5, 0x4, R0 ;  /* 0x0000000405057824 */ /* 0x000fe200078e0200 */
[----:B------:R-:W-:Y:S01]  /*04c0*/  PLOP3.LUT P0, PT, PT, PT, PT, 0x80, 0x8 ;  /* 0x000000000008781c */ /* 0x000fe20003f0f070 */
[----:B------:R-:W-:-:S10]  /*04d0*/  IMAD.MOV.U32 R6, RZ, RZ, RZ ;  /* 0x000000ffff067224 */ /* 0x000fd400078e00ff */
[----:B------:R-:W-:Y:S05]  /*04e0*/  @!P1 BRA `(.L_x_8) ;  /* 0x0000000400949947 */ /* 0x000fea0003800000 */
[----:B------:R-:W-:-:S13]  /*04f0*/  PLOP3.LUT P0, PT, PT, PT, PT, 0x8, 0x80 ;  /* 0x000000000080781c */ /* 0x000fda0003f0e170 */
.L_x_9:
[----:B------:R-:W2:Y:S04]  /*0500*/  LDL R10, [R5+0x4] ;  /* 0x00000400050a7983 */ /* 0x000ea80000100800 */
[----:B------:R-:W3:Y:S04]  /*0510*/  LDL R11, [R5] ;  /* 0x00000000050b7983 */ /* 0x000ee80000100800 */
[----:B------:R-:W4:Y:S04]  /*0520*/  LDL R7, [R5+-0x4] ;  /* 0xfffffc0005077983 */ /* 0x000f280000100800 */
[----:B------:R-:W5:Y:S04]  /*0530*/  LDL R8, [R5+-0x8] ;  /* 0xfffff80005087983 */ /* 0x000f680000100800 */
[----:B------:R-:W5:Y:S04]  /*0540*/  LDL R13, [R5+0x68] ;  /* 0x00006800050d7983 */ /* 0x000f680000100800 */
[----:B------:R-:W5:Y:S04]  /*0550*/  LDL R14, [R5+0x64] ;  /* 0x00006400050e7983 */ /* 0x000f680000100800 */
[----:B------:R-:W5:Y:S04]  /*0560*/  LDL R12, [R5+0x60] ;  /* 0x00006000050c7983 */ /* 0x000f680000100800 */
[----:B------:R0:W5:Y:S01]  /*0570*/  LDL R9, [R5+0x5c] ;  /* 0x00005c0005097983 */ /* 0x0001620000100800 */
[----:B------:R-:W-:Y:S01]  /*0580*/  VIADD R4, R4, 0xfffffffc ;  /* 0xfffffffc04047836 */ /* 0x000fe20000000000 */
[----:B0-----:R-:W-:Y:S01]  /*0590*/  IADD3 R5, PT, PT, R5, -0x10, RZ ;  /* 0xfffffff005057810 */ /* 0x001fe20007ffe0ff */
[----:B--2---:R-:W0:Y:S01]  /*05a0*/  I2F.U32.RP R2, R10 ;  /* 0x0000000a00027306 */ /* 0x004e220000209000 */
[----:B------:R-:W-:Y:S01]  /*05b0*/  IMAD.MOV R15, RZ, RZ, -R10 ;  /* 0x000000ffff0f7224 */ /* 0x000fe200078e0a0a */
[----:B---3--:R-:W-:-:S06]  /*05c0*/  IADD3 R21, PT, PT, RZ, -R11, RZ ;  /* 0x8000000bff157210 */ /* 0x008fcc0007ffe0ff */
[----:B------:R-:W1:Y:S08]  /*05d0*/  I2F.U32.RP R19, R11 ;  /* 0x0000000b00137306 */ /* 0x000e700000209000 */
[----:B0-----:R-:W0:Y:S08]  /*05e0*/  MUFU.RCP R2, R2 ;  /* 0x0000000200027308 */ /* 0x001e300000001000 */
[----:B-1----:R-:W1:Y:S01]  /*05f0*/  MUFU.RCP R19, R19 ;  /* 0x0000001300137308 */ /* 0x002e620000001000 */
[----:B0-----:R-:W-:-:S07]  /*0600*/  IADD3 R16, PT, PT, R2, 0xffffffe, RZ ;  /* 0x0ffffffe02107810 */ /* 0x001fce0007ffe0ff */
[----:B------:R0:W2:Y:S01]  /*0610*/  F2I.FTZ.U32.TRUNC.NTZ R17, R16 ;  /* 0x0000001000117305 */ /* 0x0000a2000021f000 */
[----:B-1----:R-:W-:-:S07]  /*0620*/  VIADD R2, R19, 0xffffffe ;  /* 0x0ffffffe13027836 */ /* 0x002fce0000000000 */
[----:B----4-:R-:W1:Y:S01]  /*0630*/  I2F.U32.RP R19, R7 ;  /* 0x0000000700137306 */ /* 0x010e620000209000 */
[----:B0-----:R-:W-:Y:S02]  /*0640*/  IMAD.MOV.U32 R16, RZ, RZ, RZ ;  /* 0x000000ffff107224 */ /* 0x001fe400078e00ff */
[----:B--2---:R-:W-:-:S04]  /*0650*/  IMAD R15, R15, R17, RZ ;  /* 0x000000110f0f7224 */ /* 0x004fc800078e02ff */
[----:B------:R-:W-:Y:S01]  /*0660*/  IMAD.HI.U32 R18, R17, R15, R16 ;  /* 0x0000000f11127227 */ /* 0x000fe200078e0010 */
[----:B------:R-:W-:Y:S01]  /*0670*/  LOP3.LUT R16, RZ, R10, RZ, 0x33, !PT ;  /* 0x0000000aff107212 */ /* 0x000fe200078e33ff */
[----:B-1----:R-:W-:Y:S04]  /*0680*/  MUFU.RCP R19, R19 ;  /* 0x0000001300137308 */ /* 0x002fe80000001000 */
[----:B------:R-:W-:-:S05]  /*0690*/  IMAD.HI.U32 R17, R18, R3, RZ ;  /* 0x0000000312117227 */ /* 0x000fca00078e00ff */
[----:B------:R-:W-:-:S05]  /*06a0*/  IADD3 R15, PT, PT, -R17, RZ, RZ ;  /* 0x000000ff110f7210 */ /* 0x000fca0007ffe1ff */
[----:B------:R-:W-:Y:S02]  /*06b0*/  IMAD R15, R10, R15, R3 ;  /* 0x0000000f0a0f7224 */ /* 0x000fe400078e0203 */
[----:B------:R0:W1:Y:S03]  /*06c0*/  F2I.FTZ.U32.TRUNC.NTZ R3, R2 ;  /* 0x0000000200037305 */ /* 0x000066000021f000 */
[----:B------:R-:W-:Y:S01]  /*06d0*/  ISETP.GE.U32.AND P1, PT, R15, R10, PT ;  /* 0x0000000a0f00720c */ /* 0x000fe20003f26070 */
[----:B0-----:R-:W-:Y:S02]  /*06e0*/  HFMA2 R2, -RZ, RZ, 0, 0 ;  /* 0x00000000ff027431 */ /* 0x001fe400000001ff */
[----:B-1----:R-:W-:-:S10]  /*06f0*/  IMAD R21, R21, R3, RZ ;  /* 0x0000000315157224 */ /* 0x002fd400078e02ff */
[----:B------:R-:W-:Y:S02]  /*0700*/  @P1 IMAD.IADD R15, R15, 0x1, -R10 ;  /* 0x000000010f0f1824 */ /* 0x000fe400078e0a0a */
[----:B------:R-:W-:Y:S01]  /*0710*/  @P1 VIADD R17, R17, 0x1 ;  /* 0x0000000111111836 */ /* 0x000fe20000000000 */
[----:B------:R-:W-:Y:S01]  /*0720*/  ISETP.NE.U32.AND P1, PT, R10, RZ, PT ;  /* 0x000000ff0a00720c */ /* 0x000fe20003f25070 */
[----:B------:R-:W-:Y:S01]  /*0730*/  IMAD.HI.U32 R3, R3, R21, R2 ;  /* 0x0000001503037227 */ /* 0x000fe200078e0002 */
[----:B------:R-:W-:-:S03]  /*0740*/  ISETP.GE.U32.AND P6, PT, R15, R10, PT ;  /* 0x0000000a0f00720c */ /* 0x000fc60003fc6070 */
[----:B------:R-:W-:-:S10]  /*0750*/  IMAD.MOV R21, RZ, RZ, -R7 ;  /* 0x000000ffff157224 */ /* 0x000fd400078e0a07 */
[----:B------:R-:W-:Y:S02]  /*0760*/  @P6 VIADD R17, R17, 0x1 ;  /* 0x0000000111116836 */ /* 0x000fe40000000000 */
[----:B------:R-:W-:-:S03]  /*0770*/  @P6 IMAD.IADD R15, R15, 0x1, -R10 ;  /* 0x000000010f0f6824 */ /* 0x000fc600078e0a0a */
[C---:B------:R-:W-:Y:S02]  /*0780*/  SEL R18, R16.reuse, R17, !P1 ;  /* 0x0000001110127207 */ /* 0x040fe40004800000 */
[----:B------:R-:W-:Y:S02]  /*0790*/  LOP3.LUT R17, RZ, R11, RZ, 0x33, !PT ;  /* 0x0000000bff117212 */ /* 0x000fe400078e33ff */
[----:B------:R-:W-:Y:S01]  /*07a0*/  SEL R15, R16, R15, !P1 ;  /* 0x0000000f100f7207 */ /* 0x000fe20004800000 */
[----:B------:R-:W-:-:S04]  /*07b0*/  IMAD.HI.U32 R20, R3, R18, RZ ;  /* 0x0000001203147227 */ /* 0x000fc800078e00ff */
[----:B------:R-:W-:Y:S02]  /*07c0*/  IMAD.MOV R2, RZ, RZ, -R20 ;  /* 0x000000ffff027224 */ /* 0x000fe400078e0a14 */
[----:B-----5:R-:W-:Y:S02]  /*07d0*/  IMAD R13, R15, R13, R6 ;  /* 0x0000000d0f0d7224 */ /* 0x020fe400078e0206 */
[----:B------:R-:W-:Y:S02]  /*07e0*/  IMAD R18, R11, R2, R18 ;  /* 0x000000020b127224 */ /* 0x000fe400078e0212 */
[----:B------:R-:W-:Y:S02]  /*07f0*/  VIADD R2, R19, 0xffffffe ;  /* 0x0ffffffe13027836 */ /* 0x000fe40000000000 */
[----:B------:R-:W0:Y:S01]  /*0800*/  I2F.U32.RP R19, R8 ;  /* 0x0000000800137306 */ /* 0x000e220000209000 */
[----:B------:R-:W-:-:S07]  /*0810*/  ISETP.GE.U32.AND P3, PT, R18, R11, PT ;  /* 0x0000000b1200720c */ /* 0x000fce0003f66070 */
[----:B------:R1:W2:Y:S06]  /*0820*/  F2I.FTZ.U32.TRUNC.NTZ R3, R2 ;  /* 0x0000000200037305 */ /* 0x0002ac000021f000 */
[C---:B------:R-:W-:Y:S01]  /*0830*/  @P3 IADD3 R18, PT, PT, -R11.reuse, R18, RZ ;  /* 0x000000120b123210 */ /* 0x040fe20007ffe1ff */
[----:B------:R-:W-:Y:S01]  /*0840*/  @P3 VIADD R20, R20, 0x1 ;  /* 0x0000000114143836 */ /* 0x000fe20000000000 */
[----:B------:R-:W-:Y:S01]  /*0850*/  ISETP.NE.U32.AND P3, PT, R11, RZ, PT ;  /* 0x000000ff0b00720c */ /* 0x000fe20003f65070 */
[----:B-1----:R-:W-:Y:S01]  /*0860*/  IMAD.MOV.U32 R2, RZ, RZ, RZ ;  /* 0x000000ffff027224 */ /* 0x002fe200078e00ff */
[----:B------:R-:W-:Y:S01]  /*0870*/  ISETP.GE.U32.AND P2, PT, R18, R11, PT ;  /* 0x0000000b1200720c */ /* 0x000fe20003f46070 */
[----:B0-----:R-:W0:Y:S01]  /*0880*/  MUFU.RCP R19, R19 ;  /* 0x0000001300137308 */ /* 0x001e220000001000 */
[----:B--2---:R-:W-:-:S04]  /*0890*/  IMAD R21, R21, R3, RZ ;  /* 0x0000000315157224 */ /* 0x004fc800078e02ff */
[----:B------:R-:W-:-:S07]  /*08a0*/  IMAD.HI.U32 R3, R3, R21, R2 ;  /* 0x0000001503037227 */ /* 0x000fce00078e0002 */
[----:B------:R-:W-:Y:S01]  /*08b0*/  @P2 IADD3 R20, PT, PT, R20, 0x1, RZ ;  /* 0x0000000114142810 */ /* 0x000fe20007ffe0ff */
[----:B------:R-:W-:Y:S01]  /*08c0*/  IMAD.MOV R21, RZ, RZ, -R8 ;  /* 0x000000ffff157224 */ /* 0x000fe200078e0a08 */
[----:B------:R-:W-:Y:S02]  /*08d0*/  @P2 IADD3 R18, PT, PT, -R11, R18, RZ ;  /* 0x000000120b122210 */ /* 0x000fe40007ffe1ff */
[C---:B------:R-:W-:Y:S02]  /*08e0*/  SEL R20, R17.reuse, R20, !P3 ;  /* 0x0000001411147207 */ /* 0x040fe40005800000 */
[----:B------:R-:W-:Y:S02]  /*08f0*/  SEL R17, R17, R18, !P3 ;  /* 0x0000001211117207 */ /* 0x000fe40005800000 */
[----:B------:R-:W-:Y:S01]  /*0900*/  ISETP.GT.AND P3, PT, R4, 0x3, PT ;  /* 0x000000030400780c */ /* 0x000fe20003f64270 */
[----:B------:R-:W-:Y:S01]  /*0910*/  IMAD.HI.U32 R22, R3, R20, RZ ;  /* 0x0000001403167227 */ /* 0x000fe200078e00ff */
[----:B------:R-:W-:-:S03]  /*0920*/  ISETP.NE.U32.AND P2, PT, R8, RZ, PT ;  /* 0x000000ff0800720c */ /* 0x000fc60003f45070 */
[----:B------:R-:W-:Y:S02]  /*0930*/  IMAD.MOV R2, RZ, RZ, -R22 ;  /* 0x000000ffff027224 */ /* 0x000fe400078e0a16 */
[----:B------:R-:W-:Y:S02]  /*0940*/  IMAD R13, R17, R14, R13 ;  /* 0x0000000e110d7224 */ /* 0x000fe400078e020d */
[----:B------:R-:W-:Y:S01]  /*0950*/  IMAD R20, R7, R2, R20 ;  /* 0x0000000207147224 */ /* 0x000fe200078e0214 */
[----:B0-----:R-:W-:Y:S02]  /*0960*/  IADD3 R2, PT, PT, R19, 0xffffffe, RZ ;  /* 0x0ffffffe13027810 */ /* 0x001fe40007ffe0ff */
[-C--:B------:R-:W-:Y:S02]  /*0970*/  LOP3.LUT R19, RZ, R7.reuse, RZ, 0x33, !PT ;  /* 0x00000007ff137212 */ /* 0x080fe400078e33ff */
[----:B------:R-:W-:Y:S01]  /*0980*/  ISETP.GE.U32.AND P5, PT, R20, R7, PT ;  /* 0x000000071400720c */ /* 0x000fe20003fa6070 */
[----:B------:R0:W1:Y:S02]  /*0990*/  F2I.FTZ.U32.TRUNC.NTZ R3, R2 ;  /* 0x0000000200037305 */ /* 0x000064000021f000 */
[----:B0-----:R-:W-:-:S10]  /*09a0*/  IMAD.MOV.U32 R2, RZ, RZ, RZ ;  /* 0x000000ffff027224 */ /* 0x001fd400078e00ff */
[----:B------:R-:W-:Y:S01]  /*09b0*/  @P5 IMAD.IADD R20, R20, 0x1, -R7 ;  /* 0x0000000114145824 */ /* 0x000fe200078e0a07 */
[----:B------:R-:W-:Y:S01]  /*09c0*/  @P5 IADD3 R22, PT, PT, R22, 0x1, RZ ;  /* 0x0000000116165810 */ /* 0x000fe20007ffe0ff */
[----:B-1----:R-:W-:Y:S01]  /*09d0*/  IMAD R21, R21, R3, RZ ;  /* 0x0000000315157224 */ /* 0x002fe200078e02ff */
[----:B------:R-:W-:Y:S02]  /*09e0*/  ISETP.NE.U32.AND P5, PT, R7, RZ, PT ;  /* 0x000000ff0700720c */ /* 0x000fe40003fa5070 */
[----:B------:R-:W-:Y:S01]  /*09f0*/  ISETP.GE.U32.AND P4, PT, R20, R7, PT ;  /* 0x000000071400720c */ /* 0x000fe20003f86070 */
[----:B------:R-:W-:-:S12]  /*0a00*/  IMAD.HI.U32 R24, R3, R21, R2 ;  /* 0x0000001503187227 */ /* 0x000fd800078e0002 */
[----:B------:R-:W-:Y:S02]  /*0a10*/  @P4 VIADD R22, R22, 0x1 ;  /* 0x0000000116164836 */ /* 0x000fe40000000000 */
[----:B------:R-:W-:-:S03]  /*0a20*/  @P4 IMAD.IADD R20, R20, 0x1, -R7 ;  /* 0x0000000114144824 */ /* 0x000fc600078e0a07 */
[C---:B------:R-:W-:Y:S02]  /*0a30*/  SEL R21, R19.reuse, R22, !P5 ;  /* 0x0000001613157207 */ /* 0x040fe40006800000 */
[----:B------:R-:W-:-:S03]  /*0a40*/  SEL R19, R19, R20, !P5 ;  /* 0x0000001413137207 */ /* 0x000fc60006800000 */
[----:B------:R-:W-:-:S04]  /*0a50*/  IMAD.HI.U32 R3, R24, R21, RZ ;  /* 0x0000001518037227 */ /* 0x000fc800078e00ff */
[----:B------:R-:W-:Y:S01]  /*0a60*/  IMAD R12, R19, R12, R13 ;  /* 0x0000000c130c7224 */ /* 0x000fe200078e020d */
[----:B------:R-:W-:-:S05]  /*0a70*/  IADD3 R2, PT, PT, -R3, RZ, RZ ;  /* 0x000000ff03027210 */ /* 0x000fca0007ffe1ff */
[----:B------:R-:W-:-:S05]  /*0a80*/  IMAD R21, R8, R2, R21 ;  /* 0x0000000208157224 */ /* 0x000fca00078e0215 */
[----:B------:R-:W-:-:S13]  /*0a90*/  ISETP.GE.U32.AND P6, PT, R21, R8, PT ;  /* 0x000000081500720c */ /* 0x000fda0003fc6070 */
[----:B------:R-:W-:Y:S01]  /*0aa0*/  @P6 IMAD.IADD R21, R21, 0x1, -R8 ;  /* 0x0000000115156824 */ /* 0x000fe200078e0a08 */
[----:B------:R-:W-:-:S04]  /*0ab0*/  @P6 IADD3 R3, PT, PT, R3, 0x1, RZ ;  /* 0x0000000103036810 */ /* 0x000fc80007ffe0ff */
[----:B------:R-:W-:-:S13]  /*0ac0*/  ISETP.GE.U32.AND P1, PT, R21, R8, PT ;  /* 0x000000081500720c */ /* 0x000fda0003f26070 */
[----:B------:R-:W-:Y:S01]  /*0ad0*/  @P1 IMAD.IADD R21, R21, 0x1, -R8 ;  /* 0x0000000115151824 */ /* 0x000fe200078e0a08 */
[----:B------:R-:W-:Y:S01]  /*0ae0*/  LOP3.LUT R8, RZ, R8, RZ, 0x33, !PT ;  /* 0x00000008ff087212 */ /* 0x000fe200078e33ff */
[----:B------:R-:W-:-:S03]  /*0af0*/  @P1 VIADD R3, R3, 0x1 ;  /* 0x0000000103031836 */ /* 0x000fc60000000000 */
[C---:B------:R-:W-:Y:S02]  /*0b00*/  SEL R6, R8.reuse, R21, !P2 ;  /* 0x0000001508067207 */ /* 0x040fe40005000000 */
[----:B------:R-:W-:-:S03]  /*0b10*/  SEL R3, R8, R3, !P2 ;  /* 0x0000000308037207 */ /* 0x000fc60005000000 */
[----:B------:R-:W-:Y:S01]  /*0b20*/  IMAD R6, R6, R9, R12 ;  /* 0x0000000906067224 */ /* 0x000fe200078e020c */
[----:B------:R-:W-:Y:S06]  /*0b30*/  @P3 BRA `(.L_x_9) ;  /* 0xfffffff800703947 */ /* 0x000fec000383ffff */
.L_x_8:
[----:B------:R-:W-:-:S13]  /*0b40*/  ISETP.GT.AND P1, PT, R4, 0x1, PT ;  /* 0x000000010400780c */ /* 0x000fda0003f24270 */
[----:B------:R-:W-:Y:S05]  /*0b50*/  @!P1 BRA `(.L_x_10) ;  /* 0x0000000000cc9947 */ /* 0x000fea0003800000 */
[----:B------:R-:W2:Y:S04]  /*0b60*/  LDL R10, [R5+0x4] ;  /* 0x00000400050a7983 */ /* 0x000ea80000100800 */
[----:B------:R-:W3:Y:S04]  /*0b70*/  LDL R8, [R5] ;  /* 0x0000000005087983 */ /* 0x000ee80000100800 */
[----:B------:R-:W4:Y:S04]  /*0b80*/  LDL R7, [R5+0x68] ;  /* 0x0000680005077983 */ /* 0x000f280000100800 */
[----:B------:R0:W5:Y:S01]  /*0b90*/  LDL R2, [R5+0x64] ;  /* 0x0000640005027983 */ /* 0x0001620000100800 */
[----:B------:R-:W-:Y:S01]  /*0ba0*/  IADD3 R4, PT, PT, R4, -0x2, RZ ;  /* 0xfffffffe04047810 */ /* 0x000fe20007ffe0ff */
[----:B0-----:R-:W-:Y:S01]  /*0bb0*/  VIADD R5, R5, 0xfffffff8 ;  /* 0xfffffff805057836 */ /* 0x001fe20000000000 */
[----:B--2---:R-:W0:Y:S01]  /*0bc0*/  I2F.U32.RP R9, R10 ;  /* 0x0000000a00097306 */ /* 0x004e220000209000 */
[----:B------:R-:W-:-:S07]  /*0bd0*/  IMAD.MOV R15, RZ, RZ, -R10 ;  /* 0x000000ffff0f7224 */ /* 0x000fce00078e0a0a */
[----:B---3--:R-:W1:Y:S08]  /*0be0*/  I2F.U32.RP R11, R8 ;  /* 0x00000008000b7306 */ /* 0x008e700000209000 */
[----:B0-----:R-:W0:Y:S08]  /*0bf0*/  MUFU.RCP R9, R9 ;  /* 0x0000000900097308 */ /* 0x001e300000001000 */
[----:B-1----:R-:W-:Y:S01]  /*0c00*/  MUFU.RCP R11, R11 ;  /* 0x0000000b000b7308 */ /* 0x002fe20000001000 */
[----:B0-----:R-:W-:Y:S01]  /*0c10*/  VIADD R12, R9, 0xffffffe ;  /* 0x0ffffffe090c7836 */ /* 0x001fe20000000000 */
[----:B------:R-:W-:-:S06]  /*0c20*/  LOP3.LUT R9, RZ, R10, RZ, 0x33, !PT ;  /* 0x0000000aff097212 */ /* 0x000fcc00078e33ff */
[----:B------:R0:W1:Y:S02]  /*0c30*/  F2I.FTZ.U32.TRUNC.NTZ R13, R12 ;  /* 0x0000000c000d7305 */ /* 0x000064000021f000 */
[----:B0-----:R-:W-:Y:S01]  /*0c40*/  MOV R12, RZ ;  /* 0x000000ff000c7202 */ /* 0x001fe20000000f00 */
[----:B-1----:R-:W-:-:S04]  /*0c50*/  IMAD R15, R15, R13, RZ ;  /* 0x0000000d0f0f7224 */ /* 0x002fc800078e02ff */
[----:B------:R-:W-:-:S04]  /*0c60*/  IMAD.HI.U32 R14, R13, R15, R12 ;  /* 0x0000000f0d0e7227 */ /* 0x000fc800078e000c */
[----:B------:R-:W-:Y:S02]  /*0c70*/  VIADD R12, R11, 0xffffffe ;  /* 0x0ffffffe0b0c7836 */ /* 0x000fe40000000000 */
[----:B------:R-:W-:-:S04]  /*0c80*/  IMAD.HI.U32 R14, R14, R3, RZ ;  /* 0x000000030e0e7227 */ /* 0x000fc800078e00ff */
[----:B------:R-:W-:Y:S02]  /*0c90*/  IMAD.MOV R13, RZ, RZ, -R14 ;  /* 0x000000ffff0d7224 */ /* 0x000fe400078e0a0e */
[----:B------:R-:W-:Y:S02]  /*0ca0*/  IMAD.MOV R15, RZ, RZ, -R8 ;  /* 0x000000ffff0f7224 */ /* 0x000fe400078e0a08 */
[----:B------:R-:W-:Y:S02]  /*0cb0*/  IMAD R3, R10, R13, R3 ;  /* 0x0000000d0a037224 */ /* 0x000fe400078e0203 */
[----:B------:R0:W1:Y:S03]  /*0cc0*/  F2I.FTZ.U32.TRUNC.NTZ R13, R12 ;  /* 0x0000000c000d7305 */ /* 0x000066000021f000 */
[----:B------:R-:W-:Y:S01]  /*0cd0*/  ISETP.GE.U32.AND P0, PT, R3, R10, PT ;  /* 0x0000000a0300720c */ /* 0x000fe20003f06070 */
[----:B0-----:R-:W-:-:S02]  /*0ce0*/  IMAD.MOV.U32 R12, RZ, RZ, RZ ;  /* 0x000000ffff0c7224 */ /* 0x001fc400078e00ff */
[----:B-1----:R-:W-:-:S10]  /*0cf0*/  IMAD R11, R15, R13, RZ ;  /* 0x0000000d0f0b7224 */ /* 0x002fd400078e02ff */
[----:B------:R-:W-:Y:S01]  /*0d00*/  @P0 IADD3 R3, PT, PT, -R10, R3, RZ ;  /* 0x000000030a030210 */ /* 0x000fe20007ffe1ff */
[----:B------:R-:W-:Y:S01]  /*0d10*/  @P0 VIADD R14, R14, 0x1 ;  /* 0x000000010e0e0836 */ /* 0x000fe20000000000 */
[----:B------:R-:W-:Y:S01]  /*0d20*/  ISETP.NE.U32.AND P0, PT, R10, RZ, PT ;  /* 0x000000ff0a00720c */ /* 0x000fe20003f05070 */
[----:B------:R-:W-:Y:S01]  /*0d30*/  IMAD.HI.U32 R16, R13, R11, R12 ;  /* 0x0000000b0d107227 */ /* 0x000fe200078e000c */
[----:B------:R-:W-:-:S13]  /*0d40*/  ISETP.GE.U32.AND P1, PT, R3, R10, PT ;  /* 0x0000000a0300720c */ /* 0x000fda0003f26070 */
[----:B------:R-:W-:Y:S02]  /*0d50*/  @P1 IADD3 R14, PT, PT, R14, 0x1, RZ ;  /* 0x000000010e0e1810 */ /* 0x000fe40007ffe0ff */
[----:B------:R-:W-:Y:S02]  /*0d60*/  @P1 IADD3 R3, PT, PT, -R10, R3, RZ ;  /* 0x000000030a031210 */ /* 0x000fe40007ffe1ff */
[C---:B------:R-:W-:Y:S02]  /*0d70*/  SEL R11, R9.reuse, R14, !P0 ;  /* 0x0000000e090b7207 */ /* 0x040fe40004000000 */
[----:B------:R-:W-:Y:S02]  /*0d80*/  SEL R3, R9, R3, !P0 ;  /* 0x0000000309037207 */ /* 0x000fe40004000000 */
[----:B------:R-:W-:Y:S01]  /*0d90*/  ISETP.NE.U32.AND P1, PT, R8, RZ, PT ;  /* 0x000000ff0800720c */ /* 0x000fe20003f25070 */
[----:B------:R-:W-:Y:S01]  /*0da0*/  IMAD.HI.U32 R16, R16, R11, RZ ;  /* 0x0000000b10107227 */ /* 0x000fe200078e00ff */
[----:B------:R-:W-:-:S03]  /*0db0*/  PLOP3.LUT P0, PT, PT, PT, PT, 0x8, 0x80 ;  /* 0x000000000080781c */ /* 0x000fc60003f0e170 */
[----:B----4-:R-:W-:Y:S01]  /*0dc0*/  IMAD R7, R3, R7, R6 ;  /* 0x0000000703077224 */ /* 0x010fe200078e0206 */
[----:B------:R-:W-:-:S05]  /*0dd0*/  IADD3 R12, PT, PT, -R16, RZ, RZ ;  /* 0x000000ff100c7210 */ /* 0x000fca0007ffe1ff */
[----:B------:R-:W-:-:S05]  /*0de0*/  IMAD R11, R8, R12, R11 ;  /* 0x0000000c080b7224 */ /* 0x000fca00078e020b */
[----:B------:R-:W-:-:S13]  /*0df0*/  ISETP.GE.U32.AND P2, PT, R11, R8, PT ;  /* 0x000000080b00720c */ /* 0x000fda0003f46070 */
[----:B------:R-:W-:Y:S02]  /*0e00*/  @P2 IMAD.IADD R11, R11, 0x1, -R8 ;  /* 0x000000010b0b2824 */ /* 0x000fe400078e0a08 */
[----:B------:R-:W-:-:S03]  /*0e10*/  @P2 VIADD R16, R16, 0x1 ;  /* 0x0000000110102836 */ /* 0x000fc60000000000 */
[----:B------:R-:W-:-:S13]  /*0e20*/  ISETP.GE.U32.AND P3, PT, R11, R8, PT ;  /* 0x000000080b00720c */ /* 0x000fda0003f66070 */
[----:B------:R-:W-:Y:S01]  /*0e30*/  @P3 IADD3 R11, PT, PT, -R8, R11, RZ ;  /* 0x0000000b080b3210 */ /* 0x000fe20007ffe1ff */
[----:B------:R-:W-:Y:S01]  /*0e40*/  @P3 VIADD R16, R16, 0x1 ;  /* 0x0000000110103836 */ /* 0x000fe20000000000 */
[----:B------:R-:W-:-:S04]  /*0e50*/  LOP3.LUT R8, RZ, R8, RZ, 0x33, !PT ;  /* 0x00000008ff087212 */ /* 0x000fc800078e33ff */
[C---:B------:R-:W-:Y:S02]  /*0e60*/  SEL R6, R8.reuse, R11, !P1 ;  /* 0x0000000b08067207 */ /* 0x040fe40004800000 */
[----:B------:R-:W-:-:S03]  /*0e70*/  SEL R3, R8, R16, !P1 ;  /* 0x0000001008037207 */ /* 0x000fc60004800000 */
[----:B-----5:R-:W-:-:S07]  /*0e80*/  IMAD R6, R6, R2, R7 ;  /* 0x0000000206067224 */ /* 0x020fce00078e0207 */
.L_x_10:
[----:B------:R-:W-:-:S13]  /*0e90*/  ISETP.GT.OR P0, PT, R4, RZ, P0 ;  /* 0x000000ff0400720c */ /* 0x000fda0000704670 */
[----:B------:R-:W-:Y:S05]  /*0ea0*/  @!P0 BRA `(.L_x_7) ;  /* 0x0000000000608947 */ /* 0x000fea0003800000 */
[----:B------:R-:W2:Y:S04]  /*0eb0*/  LDL R2, [R5+0x4] ;  /* 0x0000040005027983 */ /* 0x000ea80000100800 */
[----:B------:R0:W3:Y:S01]  /*0ec0*/  LDL R7, [R5+0x68] ;  /* 0x0000680005077983 */ /* 0x0000e20000100800 */
[----:B--2---:R-:W1:Y:S01]  /*0ed0*/  I2F.U32.RP R4, R2 ;  /* 0x0000000200047306 */ /* 0x004e620000209000 */
[----:B------:R-:W-:Y:S01]  /*0ee0*/  IMAD.MOV R11, RZ, RZ, -R2 ;  /* 0x000000ffff0b7224 */ /* 0x000fe200078e0a02 */
[----:B------:R-:W-:-:S06]  /*0ef0*/  ISETP.NE.U32.AND P2, PT, R2, RZ, PT ;  /* 0x000000ff0200720c */ /* 0x000fcc0003f45070 */
[----:B-1----:R-:W1:Y:S02]  /*0f00*/  MUFU.RCP R4, R4 ;  /* 0x0000000400047308 */ /* 0x002e640000001000 */
[----:B-1----:R-:W-:-:S06]  /*0f10*/  IADD3 R8, PT, PT, R4, 0xffffffe, RZ ;  /* 0x0ffffffe04087810 */ /* 0x002fcc0007ffe0ff */
[----:B------:R1:W2:Y:S02]  /*0f20*/  F2I.FTZ.U32.TRUNC.NTZ R9, R8 ;  /* 0x0000000800097305 */ /* 0x0002a4000021f000 */
[----:B-1----:R-:W-:Y:S02]  /*0f30*/  HFMA2 R8, -RZ, RZ, 0, 0 ;  /* 0x00000000ff087431 */ /* 0x002fe400000001ff */
[----:B--2---:R-:W-:-:S04]  /*0f40*/  IMAD R11, R11, R9, RZ ;  /* 0x000000090b0b7224 */ /* 0x004fc800078e02ff */
[----:B------:R-:W-:-:S06]  /*0f50*/  IMAD.HI.U32 R10, R9, R11, R8 ;  /* 0x0000000b090a7227 */ /* 0x000fcc00078e0008 */
[----:B------:R-:W-:-:S04]  /*0f60*/  IMAD.HI.U32 R10, R10, R3, RZ ;  /* 0x000000030a0a7227 */ /* 0x000fc800078e00ff */
[----:B0-----:R-:W-:-:S04]  /*0f70*/  IMAD.MOV R5, RZ, RZ, -R10 ;  /* 0x000000ffff057224 */ /* 0x001fc800078e0a0a */
[----:B------:R-:W-:-:S05]  /*0f80*/  IMAD R3, R2, R5, R3 ;  /* 0x0000000502037224 */ /* 0x000fca00078e0203 */
[----:B------:R-:W-:-:S13]  /*0f90*/  ISETP.GE.U32.AND P0, PT, R3, R2, PT ;  /* 0x000000020300720c */ /* 0x000fda0003f06070 */
[----:B------:R-:W-:Y:S01]  /*0fa0*/  @P0 IADD3 R3, PT, PT, -R2, R3, RZ ;  /* 0x0000000302030210 */ /* 0x000fe20007ffe1ff */
[----:B------:R-:W-:-:S03]  /*0fb0*/  @P0 VIADD R10, R10, 0x1 ;  /* 0x000000010a0a0836 */ /* 0x000fc60000000000 */
[----:B------:R-:W-:-:S13]  /*0fc0*/  ISETP.GE.U32.AND P1, PT, R3, R2, PT ;  /* 0x000000020300720c */ /* 0x000fda0003f26070 */
[----:B------:R-:W-:Y:S01]  /*0fd0*/  @P1 IADD3 R3, PT, PT, -R2, R3, RZ ;  /* 0x0000000302031210 */ /* 0x000fe20007ffe1ff */
[----:B------:R-:W-:Y:S01]  /*0fe0*/  @P1 VIADD R10, R10, 0x1 ;  /* 0x000000010a0a1836 */ /* 0x000fe20000000000 */
[----:B------:R-:W-:-:S04]  /*0ff0*/  LOP3.LUT R2, RZ, R2, RZ, 0x33, !PT ;  /* 0x00000002ff027212 */ /* 0x000fc800078e33ff */
[C---:B------:R-:W-:Y:S02]  /*1000*/  SEL R5, R2.reuse, R3, !P2 ;  /* 0x0000000302057207 */ /* 0x040fe40005000000 */
[----:B------:R-:W-:-:S03]  /*1010*/  SEL R3, R2, R10, !P2 ;  /* 0x0000000a02037207 */ /* 0x000fc60005000000 */
[----:B---3--:R-:W-:-:S07]  /*1020*/  IMAD R6, R5, R7, R6 ;  /* 0x0000000705067224 */ /* 0x008fce00078e0206 */
.L_x_7:
[----:B------:R0:W5:Y:S01]  /*1030*/  LDL R7, [R0+0x6c] ;  /* 0x00006c0000077983 */ /* 0x0001620000100800 */
[----:B------:R-:W1:Y:S01]  /*1040*/  LDCU UR5, c[0x0][0x45c] ;  /* 0x00008b80ff0577ac */ /* 0x000e620008000800 */
[----:B------:R-:W1:Y:S02]  /*1050*/  S2R R2, SR_TID.X ;  /* 0x0000000000027919 */ /* 0x000e640000002100 */
[----:B-1----:R-:W-:-:S13]  /*1060*/  ISETP.GE.U32.AND P0, PT, R2, UR5, PT ;  /* 0x0000000502007c0c */ /* 0x002fda000bf06070 */
[----:B0-----:R-:W-:Y:S05]  /*1070*/  @P0 EXIT ;  /* 0x000000000000094d */ /* 0x001fea0003800000 */
[----:B------:R0:W5:Y:S02]  /*1080*/  LDL.64 R4, [R0] ;  /* 0x0000000000047983 */ /* 0x0001640000100a00 */
[----:B-----5:R-:W-:Y:S02]  /*1090*/  IMAD R6, R7, R3, R6 ;  /* 0x0000000307067224 */ /* 0x020fe400078e0206 */
[----:B------:R-:W-:Y:S01]  /*10a0*/  HFMA2 R7, -RZ, RZ, 0, 0 ;  /* 0x00000000ff077431 */ /* 0x000fe200000001ff */
[----:B------:R-:W-:Y:S01]  /*10b0*/  MOV R11, R2 ;  /* 0x00000002000b7202 */ /* 0x000fe20000000f00 */
[----:B------:R-:W-:Y:S01]  /*10c0*/  IMAD.MOV.U32 R10, RZ, RZ, RZ ;  /* 0x000000ffff0a7224 */ /* 0x000fe200078e00ff */
[----:B------:R-:W1:Y:S01]  /*10d0*/  LDCU UR4, c[0x0][0x360] ;  /* 0x00006c00ff0477ac */ /* 0x000e620008000800 */
[----:B------:R-:W2:Y:S01]  /*10e0*/  LDCU.64 UR6, c[0x0][0x358] ;  /* 0x00006b00ff0677ac */ /* 0x000ea20008000a00 */
[----:B0-----:R-:W3:Y:S04]  /*10f0*/  LDCU UR8, c[0x0][0x460] ;  /* 0x00008c00ff0877ac */ /* 0x001ee80008000800 */
.L_x_11:
[----:B---3--:R-:W-:Y:S02]  /*1100*/  IMAD R9, R10, UR8, RZ ;  /* 0x000000080a097c24 */ /* 0x008fe4000f8e02ff */
        /* <DEDUP_REMOVED lines=10> */
[----:B------:R-:W-:-:S13]  /*11b0*/  ISETP.GE.AND.EX P0, PT, R10, RZ, PT, P0 ;  /* 0x000000ff0a00720c */ /* 0x000fda0003f06300 */
[----:B0-----:R-:W-:Y:S05]  /*11c0*/  @!P0 BRA `(.L_x_11) ;  /* 0xfffffffc00cc8947 */ /* 0x001fea000383ffff */
[----:B------:R-:W-:Y:S05]  /*11d0*/  EXIT ;  /* 0x000000000000794d */ /* 0x000fea0003800000 */
.L_x_12:
        /* <DEDUP_REMOVED lines=10> */
.L_x_23:


//--------------------- .text._Z18fillSliceWithIndexIjLi2EEv10TensorInfoIlT_ES1_S1_S1_ --------------------------
	.section	.text._Z18fillSliceWithIndexIjLi2EEv10TensorInfoIlT_ES1_S1_S1_,"ax",@progbits
	.align	128
        .global         _Z18fillSliceWithIndexIjLi2EEv10TensorInfoIlT_ES1_S1_S1_
        .type           _Z18fillSliceWithIndexIjLi2EEv10TensorInfoIlT_ES1_S1_S1_,@function
        .size           _Z18fillSliceWithIndexIjLi2EEv10TensorInfoIlT_ES1_S1_S1_,(.L_x_24 - _Z18fillSliceWithIndexIjLi2EEv10TensorInfoIlT_ES1_S1_S1_)
        .other          _Z18fillSliceWithIndexIjLi2EEv10TensorInfoIlT_ES1_S1_S1_,@"STO_CUDA_ENTRY STV_DEFAULT"
_Z18fillSliceWithIndexIjLi2EEv10TensorInfoIlT_ES1_S1_S1_:
.text._Z18fillSliceWithIndexIjLi2EEv10TensorInfoIlT_ES1_S1_S1_:
[----:B------:R-:W-:Y:S08]  /*0000*/  LDC R1, c[0x0][0x37c] ;  /* 0x0000df00ff017b82 */ /* 0x000ff00000000800 */
[----:B------:R-:W-:Y:S01]  /*0010*/  S2UR UR5, SR_CTAID.Z ;  /* 0x00000000000579c3 */ /* 0x000fe20000002700 */
[----:B------:R-:W0:Y:S01]  /*0020*/  LDCU UR4, c[0x0][0x374] ;  /* 0x00006e80ff0477ac */ /* 0x000e220008000800 */
[----:B------:R-:W1:Y:S06]  /*0030*/  LDCU UR7, c[0x0][0x370] ;  /* 0x00006e00ff0777ac */ /* 0x000e6c0008000800 */
[----:B------:R-:W0:Y:S08]  /*0040*/  S2UR UR6, SR_CTAID.Y ;  /* 0x00000000000679c3 */ /* 0x000e300000002600 */
[----:B------:R-:W1:Y:S08]  /*0050*/  S2UR UR8, SR_CTAID.X ;  /* 0x00000000000879c3 */ /* 0x000e700000002500 */
[----:B------:R-:W2:Y:S01]  /*0060*/  LDC R0, c[0x0][0x458] ;  /* 0x00011600ff007b82 */ /* 0x000ea20000000800 */
[----:B0-----:R-:W-:-:S04]  /*0070*/  UIMAD UR4, UR4, UR5, UR6 ;  /* 0x00000005040472a4 */ /* 0x001fc8000f8e0206 */
[----:B-1----:R-:W-:-:S06]  /*0080*/  UIMAD UR4, UR4, UR7, UR8 ;  /* 0x00000007040472a4 */ /* 0x002fcc000f8e0208 */
[----:B--2---:R-:W-:-:S13]  /*0090*/  ISETP.LE.U32.AND P0, PT, R0, UR4, PT ;  /* 0x0000000400007c0c */ /* 0x004fda000bf03070 */
[----:B------:R-:W-:Y:S05]  /*00a0*/  @P0 EXIT ;  /* 0x000000000000094d */ /* 0x000fea0003800000 */
[----:B------:R-:W0:Y:S01]  /*00b0*/  S2R R5, SR_TID.X ;  /* 0x0000000000057919 */ /* 0x000e220000002100 */
[----:B------:R-:W0:Y:S02]  /*00c0*/  LDCU UR5, c[0x0][0x45c] ;  /* 0x00008b80ff0577ac */ /* 0x000e240008000800 */
[----:B0-----:R-:W-:-:S13]  /*00d0*/  ISETP.GE.U32.AND P0, PT, R5, UR5, PT ;  /* 0x0000000505007c0c */ /* 0x001fda000bf06070 */
[----:B------:R-:W-:Y:S05]  /*00e0*/  @P0 EXIT ;  /* 0x000000000000094d */ /* 0x000fea0003800000 */
[----:B------:R-:W0:Y:S01]  /*00f0*/  LDC R7, c[0x0][0x38c] ;  /* 0x0000e300ff077b82 */ /* 0x000e220000000800 */
[----:B------:R-:W1:Y:S01]  /*0100*/  LDCU UR8, c[0x0][0x3f0] ;  /* 0x00007e00ff0877ac */ /* 0x000e620008000800 */
[----:B------:R-:W-:Y:S01]  /*0110*/  MOV R6, RZ ;  /* 0x000000ff00067202 */ /* 0x000fe20000000f00 */
[----:B------:R-:W2:Y:S01]  /*0120*/  LDCU UR9, c[0x0][0x3ec] ;  /* 0x00007d80ff0977ac */ /* 0x000ea20008000800 */
[----:B------:R-:W3:Y:S01]  /*0130*/  LDCU.64 UR6, c[0x0][0x358] ;  /* 0x00006b00ff0677ac */ /* 0x000ee20008000a00 */
[----:B------:R-:W4:Y:S01]  /*0140*/  LDCU UR10, c[0x0][0x460] ;  /* 0x00008c00ff0a77ac */ /* 0x000f220008000800 */
[----:B------:R-:W5:Y:S01]  /*0150*/  LDCU.64 UR12, c[0x0][0x380] ;  /* 0x00007000ff0c77ac */ /* 0x000f620008000a00 */
[----:B0-----:R-:W0:Y:S01]  /*0160*/  I2F.U32.RP R0, R7 ;  /* 0x0000000700007306 */ /* 0x001e220000209000 */
[----:B------:R-:W-:-:S07]  /*0170*/  ISETP.NE.U32.AND P2, PT, R7, RZ, PT ;  /* 0x000000ff0700720c */ /* 0x000fce0003f45070 */
[----:B0-----:R-:W0:Y:S02]  /*0180*/  MUFU.RCP R0, R0 ;  /* 0x0000000000007308 */ /* 0x001e240000001000 */
[----:B0-----:R-:W-:Y:S01]  /*0190*/  VIADD R2, R0, 0xffffffe ;  /* 0x0ffffffe00027836 */ /* 0x001fe20000000000 */
[----:B------:R-:W-:-:S05]  /*01a0*/  LOP3.LUT R0, RZ, R7, RZ, 0x33, !PT ;  /* 0x00000007ff007212 */ /* 0x000fca00078e33ff */
[----:B------:R0:W1:Y:S02]  /*01b0*/  F2I.FTZ.U32.TRUNC.NTZ R3, R2 ;  /* 0x0000000200037305 */ /* 0x000064000021f000 */
[----:B0-----:R-:W-:Y:S02]  /*01c0*/  HFMA2 R2, -RZ, RZ, 0, 0 ;  /* 0x00000000ff027431 */ /* 0x001fe400000001ff */
[----:B-1----:R-:W-:-:S04]  /*01d0*/  IMAD.MOV R4, RZ, RZ, -R3 ;  /* 0x000000ffff047224 */ /* 0x002fc800078e0a03 */
[----:B------:R-:W-:-:S04]  /*01e0*/  IMAD R9, R4, R7, RZ ;  /* 0x0000000704097224 */ /* 0x000fc800078e02ff */
[----:B------:R-:W-:-:S06]  /*01f0*/  IMAD.HI.U32 R3, R3, R9, R2 ;  /* 0x0000000903037227 */ /* 0x000fcc00078e0002 */
[----:B------:R-:W-:-:S04]  /*0200*/  IMAD.HI.U32 R3, R3, UR4, RZ ;  /* 0x0000000403037c27 */ /* 0x000fc8000f8e00ff */
[----:B------:R-:W-:-:S04]  /*0210*/  IMAD.MOV R4, RZ, RZ, -R3 ;  /* 0x000000ffff047224 */ /* 0x000fc800078e0a03 */
[----:B------:R-:W-:Y:S01]  /*0220*/  IMAD R4, R7, R4, UR4 ;  /* 0x0000000407047e24 */ /* 0x000fe2000f8e0204 */
[----:B------:R-:W0:Y:S04]  /*0230*/  LDCU UR4, c[0x0][0x360] ;  /* 0x00006c00ff0477ac */ /* 0x000e280008000800 */
[----:B------:R-:W-:-:S13]  /*0240*/  ISETP.GE.U32.AND P0, PT, R4, R7, PT ;  /* 0x000000070400720c */ /* 0x000fda0003f06070 */
[----:B------:R-:W-:Y:S01]  /*0250*/  @P0 IMAD.IADD R4, R4, 0x1, -R7 ;  /* 0x0000000104040824 */ /* 0x000fe200078e0a07 */
[----:B------:R-:W-:-:S04]  /*0260*/  @P0 IADD3 R3, PT, PT, R3, 0x1, RZ ;  /* 0x0000000103030810 */ /* 0x000fc80007ffe0ff */
[----:B------:R-:W-:-:S13]  /*0270*/  ISETP.GE.U32.AND P1, PT, R4, R7, PT ;  /* 0x000000070400720c */ /* 0x000fda0003f26070 */
[----:B------:R-:W-:Y:S01]  /*0280*/  @P1 IMAD.IADD R4, R4, 0x1, -R7 ;  /* 0x0000000104041824 */ /* 0x000fe200078e0a07 */
[----:B------:R-:W-:Y:S01]  /*0290*/  @P1 IADD3 R3, PT, PT, R3, 0x1, RZ ;  /* 0x0000000103031810 */ /* 0x000fe20007ffe0ff */
[----:B------:R-:W-:-:S03]  /*02a0*/  IMAD.MOV.U32 R7, RZ, RZ, R5 ;  /* 0x000000ffff077224 */ /* 0x000fc600078e0005 */
[C---:B------:R-:W-:Y:S02]  /*02b0*/  SEL R4, R0.reuse, R4, !P2 ;  /* 0x0000000400047207 */ /* 0x040fe40005000000 */
[----:B------:R-:W-:-:S03]  /*02c0*/  SEL R3, R0, R3, !P2 ;  /* 0x0000000300037207 */ /* 0x000fc60005000000 */
[----:B------:R-:W-:-:S04]  /*02d0*/  IMAD R4, R4, UR8, RZ ;  /* 0x0000000804047c24 */ /* 0x000fc8000f8e02ff */
[----:B0-2345:R-:W-:-:S07]  /*02e0*/  IMAD R0, R3, UR9, R4 ;  /* 0x0000000903007c24 */ /* 0x03dfce000f8e0204 */
.L_x_13:
[----:B------:R-:W-:Y:S01]  /*02f0*/  MOV R3, RZ ;  /* 0x000000ff00037202 */ /* 0x000fe20000000f00 */
[----:B------:R-:W-:Y:S02]  /*0300*/  IMAD.MOV.U32 R2, RZ, RZ, R0 ;  /* 0x000000ffff027224 */ /* 0x000fe400078e0000 */
[----:B------:R-:W-:Y:S02]  /*0310*/  IMAD R5, R6, UR10, RZ ;  /* 0x0000000a06057c24 */ /* 0x000fe4000f8e02ff */
[----:B------:R-:W-:-:S04]  /*0320*/  IMAD.WIDE.U32 R2, R7, UR10, R2 ;  /* 0x0000000a07027c25 */ /* 0x000fc8000f8e0002 */
[----:B------:R-:W-:Y:S01]  /*0330*/  IMAD.IADD R3, R3, 0x1, R5 ;  /* 0x0000000103037824 */ /* 0x000fe200078e0205 */
[----:B------:R-:W-:-:S04]  /*0340*/  LEA R4, P0, R2, UR12, 0x3 ;  /* 0x0000000c02047c11 */ /* 0x000fc8000f8018ff */
[----:B------:R-:W-:Y:S01]  /*0350*/  LEA.HI.X R5, R2, UR13, R3, 0x3, P0 ;  /* 0x0000000d02057c11 */ /* 0x000fe200080f1c03 */
[----:B------:R-:W-:Y:S01]  /*0360*/  IMAD.MOV.U32 R3, RZ, RZ, R6 ;  /* 0x000000ffff037224 */ /* 0x000fe200078e0006 */
[----:B------:R-:W-:Y:S02]  /*0370*/  MOV R2, R7 ;  /* 0x0000000700027202 */ /* 0x000fe40000000f00 */
[----:B------:R-:W-:-:S03]  /*0380*/  IADD3 R7, P0, PT, R7, UR4, RZ ;  /* 0x0000000407077c10 */ /* 0x000fc6000ff1e0ff */
[----:B------:R0:W-:Y:S01]  /*0390*/  STG.E.64 desc[UR6][R4.64], R2 ;  /* 0x0000000204007986 */ /* 0x0001e2000c101b06 */
[----:B------:R-:W-:Y:S02]  /*03a0*/  IADD3.X R6, PT, PT, RZ, R6, RZ, P0, !PT ;  /* 0x00000006ff067210 */ /* 0x000fe400007fe4ff */
[----:B------:R-:W-:-:S04]  /*03b0*/  ISETP.GE.U32.AND P0, PT, R7, UR5, PT ;  /* 0x0000000507007c0c */ /* 0x000fc8000bf06070 */
[----:B------:R-:W-:-:S13]  /*03c0*/  ISETP.GE.AND.EX P0, PT, R6, RZ, PT, P0 ;  /* 0x000000ff0600720c */ /* 0x000fda0003f06300 */
[----:B0-----:R-:W-:Y:S05]  /*03d0*/  @!P0 BRA `(.L_x_13) ;  /* 0xfffffffc00c48947 */ /* 0x001fea000383ffff */
[----:B------:R-:W-:Y:S05]  /*03e0*/  EXIT ;  /* 0x000000000000794d */ /* 0x000fea0003800000 */
.L_x_14:
        /* <DEDUP_REMOVED lines=9> */
.L_x_24:


//--------------------- .text._Z18fillSliceWithIndexIjLi1EEv10TensorInfoIlT_ES1_S1_S1_ --------------------------
	.section	.text._Z18fillSliceWithIndexIjLi1EEv10TensorInfoIlT_ES1_S1_S1_,"ax",@progbits
	.align	128
        .global         _Z18fillSliceWithIndexIjLi1EEv10TensorInfoIlT_ES1_S1_S1_
        .type           _Z18fillSliceWithIndexIjLi1EEv10TensorInfoIlT_ES1_S1_S1_,@function
        .size           _Z18fillSliceWithIndexIjLi1EEv10TensorInfoIlT_ES1_S1_S1_,(.L_x_25 - _Z18fillSliceWithIndexIjLi1EEv10TensorInfoIlT_ES1_S1_S1_)
        .other          _Z18fillSliceWithIndexIjLi1EEv10TensorInfoIlT_ES1_S1_S1_,@"STO_CUDA_ENTRY STV_DEFAULT"
_Z18fillSliceWithIndexIjLi1EEv10TensorInfoIlT_ES1_S1_S1_:
.text._Z18fillSliceWithIndexIjLi1EEv10TensorInfoIlT_ES1_S1_S1_:
        /* <DEDUP_REMOVED lines=17> */
[----:B------:R-:W-:Y:S01]  /*0110*/  IMAD.MOV.U32 R7, RZ, RZ, RZ ;  /* 0x000000ffff077224 */ /* 0x000fe200078e00ff */
[----:B------:R-:W2:Y:S01]  /*0120*/  LDCU UR6, c[0x0][0x360] ;  /* 0x00006c00ff0677ac */ /* 0x000ea20008000800 */
[----:B------:R-:W3:Y:S01]  /*0130*/  LDCU.64 UR8, c[0x0][0x358] ;  /* 0x00006b00ff0877ac */ /* 0x000ee20008000a00 */
[----:B------:R-:W4:Y:S01]  /*0140*/  LDCU.64 UR10, c[0x0][0x380] ;  /* 0x00007000ff0a77ac */ /* 0x000f220008000a00 */
[----:B-1----:R-:W-:-:S12]  /*0150*/  UIMAD UR4, UR4, UR5, URZ ;  /* 0x00000005040472a4 */ /* 0x002fd8000f8e02ff */
.L_x_15:
[----:B------:R-:W-:Y:S01]  /*0160*/  UMOV UR5, URZ ;  /* 0x000000ff00057c82 */ /* 0x000fe20008000000 */
[-C--:B0-----:R-:W-:Y:S02]  /*0170*/  IMAD R5, R7, R6.reuse, RZ ;  /* 0x0000000607057224 */ /* 0x081fe400078e02ff */
[----:B------:R-:W-:-:S04]  /*0180*/  IMAD.WIDE.U32 R2, R0, R6, UR4 ;  /* 0x0000000400027e25 */ /* 0x000fc8000f8e0006 */
[----:B------:R-:W-:Y:S01]  /*0190*/  IMAD.IADD R3, R3, 0x1, R5 ;  /* 0x0000000103037824 */ /* 0x000fe200078e0205 */
[----:B----4-:R-:W-:-:S04]  /*01a0*/  LEA R4, P0, R2, UR10, 0x3 ;  /* 0x0000000a02047c11 */ /* 0x010fc8000f8018ff */
[----:B------:R-:W-:Y:S01]  /*01b0*/  LEA.HI.X R5, R2, UR11, R3, 0x3, P0 ;  /* 0x0000000b02057c11 */ /* 0x000fe200080f1c03 */
[----:B------:R-:W-:Y:S01]  /*01c0*/  IMAD.MOV.U32 R2, RZ, RZ, R0 ;  /* 0x000000ffff027224 */ /* 0x000fe200078e0000 */
[----:B--2---:R-:W-:Y:S01]  /*01d0*/  IADD3 R0, P0, PT, R0, UR6, RZ ;  /* 0x0000000600007c10 */ /* 0x004fe2000ff1e0ff */
[----:B------:R-:W-:-:S04]  /*01e0*/  IMAD.MOV.U32 R3, RZ, RZ, R7 ;  /* 0x000000ffff037224 */ /* 0x000fc800078e0007 */
[----:B------:R-:W-:Y:S01]  /*01f0*/  IMAD.X R7, RZ, RZ, R7, P0 ;  /* 0x000000ffff077224 */ /* 0x000fe200000e0607 */
[----:B---3--:R1:W-:Y:S01]  /*0200*/  STG.E.64 desc[UR8][R4.64], R2 ;  /* 0x0000000204007986 */ /* 0x0083e2000c101b08 */
[----:B------:R-:W-:-:S04]  /*0210*/  ISETP.GE.U32.AND P0, PT, R0, UR7, PT ;  /* 0x0000000700007c0c */ /* 0x000fc8000bf06070 */
[----:B------:R-:W-:-:S13]  /*0220*/  ISETP.GE.AND.EX P0, PT, R7, RZ, PT, P0 ;  /* 0x000000ff0700720c */ /* 0x000fda0003f06300 */
[----:B-1----:R-:W-:Y:S05]  /*0230*/  @!P0 BRA `(.L_x_15) ;  /* 0xfffffffc00c88947 */ /* 0x002fea000383ffff */
[----:B------:R-:W-:Y:S05]  /*0240*/  EXIT ;  /* 0x000000000000794d */ /* 0x000fea0003800000 */
.L_x_16:
        /* <DEDUP_REMOVED lines=11> */
.L_x_25:


//--------------------- .text._Z18fillSliceWithIndexIjLin2EEv10TensorInfoIlT_ES1_S1_S1_ --------------------------
	.section	.text._Z18fillSliceWithIndexIjLin2EEv10TensorInfoIlT_ES1_S1_S1_,"ax",@progbits
	.align	128
        .global         _Z18fillSliceWithIndexIjLin2EEv10TensorInfoIlT_ES1_S1_S1_
        .type           _Z18fillSliceWithIndexIjLin2EEv10TensorInfoIlT_ES1_S1_S1_,@function
        .size           _Z18fillSliceWithIndexIjLin2EEv10TensorInfoIlT_ES1_S1_S1_,(.L_x_26 - _Z18fillSliceWithIndexIjLin2EEv10TensorInfoIlT_ES1_S1_S1_)
        .other          _Z18fillSliceWithIndexIjLin2EEv10TensorInfoIlT_ES1_S1_S1_,@"STO_CUDA_ENTRY STV_DEFAULT"
_Z18fillSliceWithIndexIjLin2EEv10TensorInfoIlT_ES1_S1_S1_:
.text._Z18fillSliceWithIndexIjLin2EEv10TensorInfoIlT_ES1_S1_S1_:
        /* <DEDUP_REMOVED lines=22> */
.L_x_17:
        /* <DEDUP_REMOVED lines=15> */
.L_x_18:
        /* <DEDUP_REMOVED lines=11> */
.L_x_26:


//--------------------- .nv.global.init           --------------------------
	.section	.nv.global.init,"aw",@progbits
.nv.global.init:
	.type		__T23,@object
	.size		__T23,(__T24 - __T23)
__T23:
        /*0000*/ 	.byte	0x54, 0x20, 0x70, 0x6f, 0x77, 0x69, 0x28, 0x54, 0x2c, 0x20, 0x54, 0x29, 0x20, 0x5b, 0x77, 0x69
        /*0010*/ 	.byte	0x74, 0x68, 0x20, 0x54, 0x20, 0x3d, 0x20, 0x69, 0x6e, 0x74, 0x5d, 0x00
	.type		__T24,@object
	.size		__T24,(__T22 - __T24)
__T24:
        /*001c*/ 	.byte	0x54, 0x20, 0x70, 0x6f, 0x77, 0x69, 0x28, 0x54, 0x2c, 0x20, 0x54, 0x29, 0x20, 0x5b, 0x77, 0x69
        /*002c*/ 	.byte	0x74, 0x68, 0x20, 0x54, 0x20, 0x3d, 0x20, 0x6c, 0x6f, 0x6e, 0x67, 0x5d, 0x00
	.type		__T22,@object
	.size		__T22,(__T21 - __T22)
__T22:
        /*0039*/ 	.byte	0x54, 0x20, 0x70, 0x6f, 0x77, 0x69, 0x28, 0x54, 0x2c, 0x20, 0x54, 0x29, 0x20, 0x5b, 0x77, 0x69
        /*0049*/ 	.byte	0x74, 0x68, 0x20, 0x54, 0x20, 0x3d, 0x20, 0x73, 0x68, 0x6f, 0x72, 0x74, 0x5d, 0x00
	.type		__T21,@object
	.size		__T21,(__T20 - __T21)
__T21:
        /*0057*/ 	.byte	0x54, 0x20, 0x70, 0x6f, 0x77, 0x69, 0x28, 0x54, 0x2c, 0x20, 0x54, 0x29, 0x20, 0x5b, 0x77, 0x69
        /*0067*/ 	.byte	0x74, 0x68, 0x20, 0x54, 0x20, 0x3d, 0x20, 0x73, 0x69, 0x67, 0x6e, 0x65, 0x64, 0x20, 0x63, 0x68
        /*0077*/ 	.byte	0x61, 0x72, 0x5d, 0x00
	.type		__T20,@object
	.size		__T20,(.L_22 - __T20)
__T20:
        /*007b*/ 	.byte	0x54, 0x20, 0x70, 0x6f, 0x77, 0x69, 0x28, 0x54, 0x2c, 0x20, 0x54, 0x29, 0x20, 0x5b, 0x77, 0x69
        /*008b*/ 	.byte	0x74, 0x68, 0x20, 0x54, 0x20, 0x3d, 0x20, 0x75, 0x6e, 0x73, 0x69, 0x67, 0x6e, 0x65, 0x64, 0x20
        /*009b*/ 	.byte	0x63, 0x68, 0x61, 0x72, 0x5d, 0x00
.L_22:


//--------------------- .nv.shared.reserved.0     --------------------------
	.section	.nv.shared.reserved.0,"aw",@nobits
	.weak		__nv_reservedSMEM_offset_0_alias
	.size		__nv_reservedSMEM_offset_0_alias, 0, 64
	.other		__nv_reservedSMEM_offset_0_alias,@"STO_CUDA_RESERVED_SHARED STV_DEFAULT"
__nv_reservedSMEM_offset_0_alias:
	.zero		0
	.zero		64


//--------------------- .nv.global                --------------------------
	.section	.nv.global,"aw",@nobits
	.align	8
.nv.global:
	.type		_ZTTNSt7__cxx1119basic_ostringstreamIcSt11char_traitsIcESaIcEEE,@object
	.size		_ZTTNSt7__cxx1119basic_ostringstreamIcSt11char_traitsIcESaIcEEE,(_ZTVN10__cxxabiv120__si_class_type_infoE - _ZTTNSt7__cxx1119basic_ostringstreamIcSt11char_traitsIcESaIcEEE)
_ZTTNSt7__cxx1119basic_ostringstreamIcSt11char_traitsIcESaIcEEE:
	.zero		8
	.type		_ZTVN10__cxxabiv120__si_class_type_infoE,@object
	.size		_ZTVN10__cxxabiv120__si_class_type_infoE,(_ZTTSo - _ZTVN10__cxxabiv120__si_class_type_infoE)
_ZTVN10__cxxabiv120__si_class_type_infoE:
	.zero		8
	.type		_ZTTSo,@object
	.size		_ZTTSo,(_ZTVN10__cxxabiv117__class_type_infoE - _ZTTSo)
_ZTTSo:
	.zero		8
	.type		_ZTVN10__cxxabiv117__class_type_infoE,@object
	.size		_ZTVN10__cxxabiv117__class_type_infoE,(_ZTVSt9basic_iosIcSt11char_traitsIcEE - _ZTVN10__cxxabiv117__class_type_infoE)
_ZTVN10__cxxabiv117__class_type_infoE:
	.zero		8
	.type		_ZTVSt9basic_iosIcSt11char_traitsIcEE,@object
	.size		_ZTVSt9basic_iosIcSt11char_traitsIcEE,(_ZTVN3c105ErrorE - _ZTVSt9basic_iosIcSt11char_traitsIcEE)
_ZTVSt9basic_iosIcSt11char_traitsIcEE:
	.zero		32
	.type		_ZTVN3c105ErrorE,@object
	.size		_ZTVN3c105ErrorE,(_ZTVSt15basic_streambufIcSt11char_traitsIcEE - _ZTVN3c105ErrorE)
_ZTVN3c105ErrorE:
	.zero		40
	.type		_ZTVSt15basic_streambufIcSt11char_traitsIcEE,@object
	.size		_ZTVSt15basic_streambufIcSt11char_traitsIcEE,(_ZTVNSt7__cxx1115basic_stringbufIcSt11char_traitsIcESaIcEEE - _ZTVSt15basic_streambufIcSt11char_traitsIcEE)
_ZTVSt15basic_streambufIcSt11char_traitsIcEE:
	.zero		128
	.type		_ZTVNSt7__cxx1115basic_stringbufIcSt11char_traitsIcESaIcEEE,@object
	.size		_ZTVNSt7__cxx1115basic_stringbufIcSt11char_traitsIcESaIcEEE,(_ZN70_INTERNAL_48_tmpxft_000037e2_00000000_7_THCTensorSort_cpp1_ii_0359ccbf6thrust12placeholders2_7E - _ZTVNSt7__cxx1115basic_stringbufIcSt11char_traitsIcESaIcEEE)
_ZTVNSt7__cxx1115basic_stringbufIcSt11char_traitsIcESaIcEEE:
	.zero		128
	.type		_ZN70_INTERNAL_48_tmpxft_000037e2_00000000_7_THCTensorSort_cpp1_ii_0359ccbf6thrust12placeholders2_7E,@object
	.size		_ZN70_INTERNAL_48_tmpxft_000037e2_00000000_7_THCTensorSort_cpp1_ii_0359ccbf6thrust12placeholders2_7E,(_ZN70_INTERNAL_48_tmpxft_000037e2_00000000_7_THCTensorSort_cpp1_ii_0359ccbf6thrust6system4cuda6detail5bulk_4rootE - _ZN70_INTERNAL_48_tmpxft_000037e2_00000000_7_THCTensorSort_cpp1_ii_0359ccbf6thrust12placeholders2_7E)
_ZN70_INTERNAL_48_tmpxft_000037e2_00000000_7_THCTensorSort_cpp1_ii_0359ccbf6thrust12placeholders2_7E:
	.zero		1
	.type		_ZN70_INTERNAL_48_tmpxft_000037e2_00000000_7_THCTensorSort_cpp1_ii_0359ccbf6thrust6system4cuda6detail5bulk_4rootE,@object
	.size		_ZN70_INTERNAL_48_tmpxft_000037e2_00000000_7_THCTensorSort_cpp1_ii_0359ccbf6thrust6system4cuda6detail5bulk_4rootE,(_ZN70_INTERNAL_48_tmpxft_000037e2_00000000_7_THCTensorSort_cpp1_ii_0359ccbf6thrust3seqE - _ZN70_INTERNAL_48_tmpxft_000037e2_00000000_7_THCTensorSort_cpp1_ii_0359ccbf6thrust6system4cuda6detail5bulk_4rootE)
_ZN70_INTERNAL_48_tmpxft_000037e2_00000000_7_THCTensorSort_cpp1_ii_0359ccbf6thrust6system4cuda6detail5bulk_4rootE:
	.zero		1
	.type		_ZN70_INTERNAL_48_tmpxft_000037e2_00000000_7_THCTensorSort_cpp1_ii_0359ccbf6thrust3seqE,@object
	.size		_ZN70_INTERNAL_48_tmpxft_000037e2_00000000_7_THCTensorSort_cpp1_ii_0359ccbf6thrust3seqE,(_ZN70_INTERNAL_48_tmpxft_000037e2_00000000_7_THCTensorSort_cpp1_ii_0359ccbf6thrust12placeholders2_3E - _ZN70_INTERNAL_48_tmpxft_000037e2_00000000_7_THCTensorSort_cpp1_ii_0359ccbf6thrust3seqE)
_ZN70_INTERNAL_48_tmpxft_000037e2_00000000_7_THCTensorSort_cpp1_ii_0359ccbf6thrust3seqE:
	.zero		1
	.type		_ZN70_INTERNAL_48_tmpxft_000037e2_00000000_7_THCTensorSort_cpp1_ii_0359ccbf6thrust12placeholders2_3E,@object
	.size		_ZN70_INTERNAL_48_tmpxft_000037e2_00000000_7_THCTensorSort_cpp1_ii_0359ccbf6thrust12placeholders2_3E,(_ZN70_INTERNAL_48_tmpxft_000037e2_00000000_7_THCTensorSort_cpp1_ii_0359ccbf6thrust12placeholders2_9E - _ZN70_INTERNAL_48_tmpxft_000037e2_00000000_7_THCTensorSort_cpp1_ii_0359ccbf6thrust12placeholders2_3E)
_ZN70_INTERNAL_48_tmpxft_000037e2_00000000_7_THCTensorSort_cpp1_ii_0359ccbf6thrust12placeholders2_3E:
	.zero		1
	.type		_ZN70_INTERNAL_48_tmpxft_000037e2_00000000_7_THCTensorSort_cpp1_ii_0359ccbf6thrust12placeholders2_9E,@object
	.size		_ZN70_INTERNAL_48_tmpxft_000037e2_00000000_7_THCTensorSort_cpp1_ii_0359ccbf6thrust12placeholders2_9E,(_ZN70_INTERNAL_48_tmpxft_000037e2_00000000_7_THCTensorSort_cpp1_ii_0359ccbf6thrust12placeholders2_1E - _ZN70_INTERNAL_48_tmpxft_000037e2_00000000_7_THCTensorSort_cpp1_ii_0359ccbf6thrust12placeholders2_9E)
_ZN70_INTERNAL_48_tmpxft_000037e2_00000000_7_THCTensorSort_cpp1_ii_0359ccbf6thrust12placeholders2_9E:
	.zero		1
	.type		_ZN70_INTERNAL_48_tmpxft_000037e2_00000000_7_THCTensorSort_cpp1_ii_0359ccbf6thrust12placeholders2_1E,@object
	.size		_ZN70_INTERNAL_48_tmpxft_000037e2_00000000_7_THCTensorSort_cpp1_ii_0359ccbf6thrust12placeholders2_1E,(_ZN70_INTERNAL_48_tmpxft_000037e2_00000000_7_THCTensorSort_cpp1_ii_0359ccbf6thrust12placeholders2_5E - _ZN70_INTERNAL_48_tmpxft_000037e2_00000000_7_THCTensorSort_cpp1_ii_0359ccbf6thrust12placeholders2_1E)
_ZN70_INTERNAL_48_tmpxft_000037e2_00000000_7_THCTensorSort_cpp1_ii_0359ccbf6thrust12placeholders2_1E:
	.zero		1
	.type		_ZN70_INTERNAL_48_tmpxft_000037e2_00000000_7_THCTensorSort_cpp1_ii_0359ccbf6thrust12placeholders2_5E,@object
	.size		_ZN70_INTERNAL_48_tmpxft_000037e2_00000000_7_THCTensorSort_cpp1_ii_0359ccbf6thrust12placeholders2_5E,(_ZN70_INTERNAL_48_tmpxft_000037e2_00000000_7_THCTensorSort_cpp1_ii_0359ccbf6thrust12placeholders2_8E - _ZN70_INTERNAL_48_tmpxft_000037e2_00000000_7_THCTensorSort_cpp1_ii_0359ccbf6thrust12placeholders2_5E)
_ZN70_INTERNAL_48_tmpxft_000037e2_00000000_7_THCTensorSort_cpp1_ii_0359ccbf6thrust12placeholders2_5E:
	.zero		1
	.type		_ZN70_INTERNAL_48_tmpxft_000037e2_00000000_7_THCTensorSort_cpp1_ii_0359ccbf6thrust12placeholders2_8E,@object
	.size		_ZN70_INTERNAL_48_tmpxft_000037e2_00000000_7_THCTensorSort_cpp1_ii_0359ccbf6thrust12placeholders2_8E,(_ZN70_INTERNAL_48_tmpxft_000037e2_00000000_7_THCTensorSort_cpp1_ii_0359ccbf6thrust6system4cuda3parE - _ZN70_INTERNAL_48_tmpxft_000037e2_00000000_7_THCTensorSort_cpp1_ii_0359ccbf6thrust12placeholders2_8E)
_ZN70_INTERNAL_48_tmpxft_000037e2_00000000_7_THCTensorSort_cpp1_ii_0359ccbf6thrust12placeholders2_8E:
	.zero		1
	.type		_ZN70_INTERNAL_48_tmpxft_000037e2_00000000_7_THCTensorSort_cpp1_ii_0359ccbf6thrust6system4cuda3parE,@object
	.size		_ZN70_INTERNAL_48_tmpxft_000037e2_00000000_7_THCTensorSort_cpp1_ii_0359ccbf6thrust6system4cuda3parE,(_ZN70_INTERNAL_48_tmpxft_000037e2_00000000_7_THCTensorSort_cpp1_ii_0359ccbf6thrust12placeholders2_4E - _ZN70_INTERNAL_48_tmpxft_000037e2_00000000_7_THCTensorSort_cpp1_ii_0359ccbf6thrust6system4cuda3parE)
_ZN70_INTERNAL_48_tmpxft_000037e2_00000000_7_THCTensorSort_cpp1_ii_0359ccbf6thrust6system4cuda3parE:
	.zero		1
	.type		_ZN70_INTERNAL_48_tmpxft_000037e2_00000000_7_THCTensorSort_cpp1_ii_0359ccbf6thrust12placeholders2_4E,@object
	.size		_ZN70_INTERNAL_48_tmpxft_000037e2_00000000_7_THCTensorSort_cpp1_ii_0359ccbf6thrust12placeholders2_4E,(_ZN70_INTERNAL_48_tmpxft_000037e2_00000000_7_THCTensorSort_cpp1_ii_0359ccbf6thrust12placeholders3_10E - _ZN70_INTERNAL_48_tmpxft_000037e2_00000000_7_THCTensorSort_cpp1_ii_0359ccbf6thrust12placeholders2_4E)
_ZN70_INTERNAL_48_tmpxft_000037e2_00000000_7_THCTensorSort_cpp1_ii_0359ccbf6thrust12placeholders2_4E:
	.zero		1
	.type		_ZN70_INTERNAL_48_tmpxft_000037e2_00000000_7_THCTensorSort_cpp1_ii_0359ccbf6thrust12placeholders3_10E,@object
	.size		_ZN70_INTERNAL_48_tmpxft_000037e2_00000000_7_THCTensorSort_cpp1_ii_0359ccbf6thrust12placeholders3_10E,(_ZN70_INTERNAL_48_tmpxft_000037e2_00000000_7_THCTensorSort_cpp1_ii_0359ccbf6thrust12placeholders2_2E - _ZN70_INTERNAL_48_tmpxft_000037e2_00000000_7_THCTensorSort_cpp1_ii_0359ccbf6thrust12placeholders3_10E)
_ZN70_INTERNAL_48_tmpxft_000037e2_00000000_7_THCTensorSort_cpp1_ii_0359ccbf6thrust12placeholders3_10E:
	.zero		1
	.type		_ZN70_INTERNAL_48_tmpxft_000037e2_00000000_7_THCTensorSort_cpp1_ii_0359ccbf6thrust12placeholders2_2E,@object
	.size		_ZN70_INTERNAL_48_tmpxft_000037e2_00000000_7_THCTensorSort_cpp1_ii_0359ccbf6thrust12placeholders2_2E,(_ZN70_INTERNAL_48_tmpxft_000037e2_00000000_7_THCTensorSort_cpp1_ii_0359ccbf6thrust12placeholders2_6E - _ZN70_INTERNAL_48_tmpxft_000037e2_00000000_7_THCTensorSort_cpp1_ii_0359ccbf6thrust12placeholders2_2E)
_ZN70_INTERNAL_48_tmpxft_000037e2_00000000_7_THCTensorSort_cpp1_ii_0359ccbf6thrust12placeholders2_2E:
	.zero		1
	.type		_ZN70_INTERNAL_48_tmpxft_000037e2_00000000_7_THCTensorSort_cpp1_ii_0359ccbf6thrust12placeholders2_6E,@object
	.size		_ZN70_INTERNAL_48_tmpxft_000037e2_00000000_7_THCTensorSort_cpp1_ii_0359ccbf6thrust12placeholders2_6E,(_ZN70_INTERNAL_48_tmpxft_000037e2_00000000_7_THCTensorSort_cpp1_ii_0359ccbf6thrust6system6detail10sequential3seqE - _ZN70_INTERNAL_48_tmpxft_000037e2_00000000_7_THCTensorSort_cpp1_ii_0359ccbf6thrust12placeholders2_6E)
_ZN70_INTERNAL_48_tmpxft_000037e2_00000000_7_THCTensorSort_cpp1_ii_0359ccbf6thrust12placeholders2_6E:
	.zero		1
	.type		_ZN70_INTERNAL_48_tmpxft_000037e2_00000000_7_THCTensorSort_cpp1_ii_0359ccbf6thrust6system6detail10sequential3seqE,@object
	.size		_ZN70_INTERNAL_48_tmpxft_000037e2_00000000_7_THCTensorSort_cpp1_ii_0359ccbf6thrust6system6detail10sequential3seqE,(.L_7 - _ZN70_INTERNAL_48_tmpxft_000037e2_00000000_7_THCTensorSort_cpp1_ii_0359ccbf6thrust6system6detail10sequential3seqE)
_ZN70_INTERNAL_48_tmpxft_000037e2_00000000_7_THCTensorSort_cpp1_ii_0359ccbf6thrust6system6detail10sequential3seqE:
	.zero		1
.L_7:


//--------------------- .nv.constant0._ZN6thrust6system4cuda6detail4cub_11EmptyKernelIvEEvv --------------------------
	.section	.nv.constant0._ZN6thrust6system4cuda6detail4cub_11EmptyKernelIvEEvv,"a",@progbits
	.sectionflags	@""
	.align	4
.nv.constant0._ZN6thrust6system4cuda6detail4cub_11EmptyKernelIvEEvv:
	.zero		896


//--------------------- .nv.constant0._Z18fillSliceWithIndexImLin1EEv10TensorInfoIlT_ES1_S1_S1_ --------------------------
	.section	.nv.constant0._Z18fillSliceWithIndexImLin1EEv10TensorInfoIlT_ES1_S1_S1_,"a",@progbits
	.sectionflags	@""
	.align	4
.nv.constant0._Z18fillSliceWithIndexImLin1EEv10TensorInfoIlT_ES1_S1_S1_:
	.zero		1336


//--------------------- .nv.constant0._Z18fillSliceWithIndexIjLin1EEv10TensorInfoIlT_ES1_S1_S1_ --------------------------
	.section	.nv.constant0._Z18fillSliceWithIndexIjLin1EEv10TensorInfoIlT_ES1_S1_S1_,"a",@progbits
	.sectionflags	@""
	.align	4
.nv.constant0._Z18fillSliceWithIndexIjLin1EEv10TensorInfoIlT_ES1_S1_S1_:
	.zero		1124


//--------------------- .nv.constant0._Z18fillSliceWithIndexIjLi2EEv10TensorInfoIlT_ES1_S1_S1_ --------------------------
	.section	.nv.constant0._Z18fillSliceWithIndexIjLi2EEv10TensorInfoIlT_ES1_S1_S1_,"a",@progbits
	.sectionflags	@""
	.align	4
.nv.constant0._Z18fillSliceWithIndexIjLi2EEv10TensorInfoIlT_ES1_S1_S1_:
	.zero		1124


//--------------------- .nv.constant0._Z18fillSliceWithIndexIjLi1EEv10TensorInfoIlT_ES1_S1_S1_ --------------------------
	.section	.nv.constant0._Z18fillSliceWithIndexIjLi1EEv10TensorInfoIlT_ES1_S1_S1_,"a",@progbits
	.sectionflags	@""
	.align	4
.nv.constant0._Z18fillSliceWithIndexIjLi1EEv10TensorInfoIlT_ES1_S1_S1_:
	.zero		1124


//--------------------- .nv.constant0._Z18fillSliceWithIndexIjLin2EEv10TensorInfoIlT_ES1_S1_S1_ --------------------------
	.section	.nv.constant0._Z18fillSliceWithIndexIjLin2EEv10TensorInfoIlT_ES1_S1_S1_,"a",@progbits
	.sectionflags	@""
	.align	4
.nv.constant0._Z18fillSliceWithIndexIjLin2EEv10TensorInfoIlT_ES1_S1_S1_:
	.zero		1124


//--------------------- SYMBOLS --------------------------

	.type		.nv.reservedSmem.offset0,@object
	.size		.nv.reservedSmem.offset0,0x4
